//
// Generated by NVIDIA NVVM Compiler
//
// Compiler Build ID: CL-36424714
// Cuda compilation tools, release 13.0, V13.0.88
// Based on NVVM 20.0.0
//

.version 9.0
.target sm_100
.address_size 64

	// .globl	_Z6gpuCNNPKdmmPdmmmS1_S1_mm

.visible .entry _Z6gpuCNNPKdmmPdmmmS1_S1_mm(
	.param .u64 .ptr .align 1 _Z6gpuCNNPKdmmPdmmmS1_S1_mm_param_0,
	.param .u64 _Z6gpuCNNPKdmmPdmmmS1_S1_mm_param_1,
	.param .u64 _Z6gpuCNNPKdmmPdmmmS1_S1_mm_param_2,
	.param .u64 .ptr .align 1 _Z6gpuCNNPKdmmPdmmmS1_S1_mm_param_3,
	.param .u64 _Z6gpuCNNPKdmmPdmmmS1_S1_mm_param_4,
	.param .u64 _Z6gpuCNNPKdmmPdmmmS1_S1_mm_param_5,
	.param .u64 _Z6gpuCNNPKdmmPdmmmS1_S1_mm_param_6,
	.param .u64 .ptr .align 1 _Z6gpuCNNPKdmmPdmmmS1_S1_mm_param_7,
	.param .u64 .ptr .align 1 _Z6gpuCNNPKdmmPdmmmS1_S1_mm_param_8,
	.param .u64 _Z6gpuCNNPKdmmPdmmmS1_S1_mm_param_9,
	.param .u64 _Z6gpuCNNPKdmmPdmmmS1_S1_mm_param_10
)
{
	.reg .pred 	%p<24>;
	.reg .b32 	%r<12>;
	.reg .b32 	%f<2>;
	.reg .b64 	%rd<180>;
	.reg .b64 	%fd<78>;

	ld.param.u64 	%rd73, [_Z6gpuCNNPKdmmPdmmmS1_S1_mm_param_0];
	ld.param.u64 	%rd67, [_Z6gpuCNNPKdmmPdmmmS1_S1_mm_param_1];
	ld.param.u64 	%rd74, [_Z6gpuCNNPKdmmPdmmmS1_S1_mm_param_3];
	ld.param.u64 	%rd68, [_Z6gpuCNNPKdmmPdmmmS1_S1_mm_param_4];
	ld.param.u64 	%rd69, [_Z6gpuCNNPKdmmPdmmmS1_S1_mm_param_5];
	ld.param.u64 	%rd70, [_Z6gpuCNNPKdmmPdmmmS1_S1_mm_param_6];
	ld.param.u64 	%rd75, [_Z6gpuCNNPKdmmPdmmmS1_S1_mm_param_7];
	ld.param.u64 	%rd76, [_Z6gpuCNNPKdmmPdmmmS1_S1_mm_param_8];
	ld.param.u64 	%rd71, [_Z6gpuCNNPKdmmPdmmmS1_S1_mm_param_9];
	ld.param.u64 	%rd77, [_Z6gpuCNNPKdmmPdmmmS1_S1_mm_param_10];
	cvta.to.global.u64 	%rd1, %rd74;
	cvta.to.global.u64 	%rd2, %rd73;
	cvta.to.global.u64 	%rd3, %rd76;
	cvta.to.global.u64 	%rd4, %rd75;
	mov.u32 	%r1, %tid.x;
	mov.u32 	%r2, %ctaid.x;
	mov.u32 	%r3, %ntid.x;
	mad.lo.s32 	%r4, %r2, %r3, %r1;
	mov.u32 	%r5, %tid.y;
	mov.u32 	%r6, %ctaid.y;
	mov.u32 	%r7, %ntid.y;
	mad.lo.s32 	%r8, %r6, %r7, %r5;
	cvt.u64.u32 	%rd5, %r4;
	setp.le.u64 	%p1, %rd71, %rd5;
	cvt.u64.u32 	%rd6, %r8;
	setp.le.u64 	%p2, %rd77, %rd6;
	or.pred  	%p3, %p1, %p2;
	@%p3 bra 	$L__BB0_34;
	cvt.u32.u64 	%r10, %rd5;
	max.u64 	%rd7, %rd70, 1;
	mul.lo.s64 	%rd8, %rd7, %rd5;
	mul.lo.s64 	%rd78, %rd6, %rd71;
	mul.lo.s32 	%r11, %r10, 3;
	cvt.u64.u32 	%rd9, %r11;
	mad.lo.s64 	%rd10, %rd78, 3, %rd9;
	setp.ne.s64 	%p4, %rd68, 0;
	mul.lo.s64 	%rd79, %rd71, %rd77;
	mul.lo.s64 	%rd11, %rd79, 3;
	cvt.rn.f32.u64 	%f1, %rd68;
	cvt.f64.f32 	%fd1, %f1;
	@%p4 bra 	$L__BB0_3;
	mov.f64 	%fd66, 0d0000000000000000;
	div.rn.f64 	%fd67, %fd66, %fd1;
	shl.b64 	%rd165, %rd10, 3;
	add.s64 	%rd166, %rd4, %rd165;
	st.global.f64 	[%rd166], %fd67;
	st.global.f64 	[%rd166+8], %fd67;
	st.global.f64 	[%rd166+16], %fd67;
	bra.uni 	$L__BB0_34;
$L__BB0_3:
	setp.ne.s64 	%p5, %rd69, 0;
	@%p5 bra 	$L__BB0_17;
	mov.f64 	%fd65, 0d0000000000000000;
	div.rn.f64 	%fd2, %fd65, %fd1;
	and.b64  	%rd12, %rd68, 7;
	and.b64  	%rd13, %rd68, 3;
	and.b64  	%rd14, %rd68, -8;
	and.b64  	%rd15, %rd68, 1;
	mul.lo.s64 	%rd121, %rd6, 24;
	mad.lo.s64 	%rd122, %rd77, 24, %rd121;
	shl.b64 	%rd123, %rd9, 3;
	mad.lo.s64 	%rd16, %rd71, %rd122, %rd123;
	mul.lo.s64 	%rd124, %rd77, %rd71;
	mul.lo.s64 	%rd17, %rd124, 192;
	mad.lo.s64 	%rd125, %rd77, 48, %rd121;
	mad.lo.s64 	%rd18, %rd71, %rd125, %rd123;
	mad.lo.s64 	%rd126, %rd77, 72, %rd121;
	mul.lo.s64 	%rd19, %rd71, %rd126;
	mad.lo.s64 	%rd127, %rd77, 96, %rd121;
	mul.lo.s64 	%rd20, %rd71, %rd127;
	mad.lo.s64 	%rd128, %rd77, 120, %rd121;
	mul.lo.s64 	%rd21, %rd71, %rd128;
	mad.lo.s64 	%rd129, %rd77, 144, %rd121;
	mul.lo.s64 	%rd22, %rd71, %rd129;
	mad.lo.s64 	%rd130, %rd77, 168, %rd121;
	mul.lo.s64 	%rd23, %rd71, %rd130;
	mov.b64 	%rd167, 0;
$L__BB0_5:
	setp.lt.u64 	%p16, %rd68, 8;
	add.s64 	%rd25, %rd10, %rd167;
	mov.b64 	%rd171, 0;
	@%p16 bra 	$L__BB0_8;
	shl.b64 	%rd132, %rd167, 3;
	add.s64 	%rd26, %rd16, %rd132;
	add.s64 	%rd27, %rd18, %rd132;
	add.s64 	%rd133, %rd9, %rd167;
	shl.b64 	%rd134, %rd133, 3;
	add.s64 	%rd28, %rd19, %rd134;
	add.s64 	%rd29, %rd20, %rd134;
	add.s64 	%rd30, %rd21, %rd134;
	add.s64 	%rd31, %rd22, %rd134;
	add.s64 	%rd32, %rd23, %rd134;
	shl.b64 	%rd33, %rd25, 3;
	mov.u64 	%rd168, %rd3;
	mov.u64 	%rd169, %rd14;
$L__BB0_7:
	.pragma "nounroll";
	add.s64 	%rd135, %rd168, %rd33;
	mov.b64 	%rd136, 0;
	st.global.u64 	[%rd135], %rd136;
	add.s64 	%rd137, %rd168, %rd26;
	st.global.u64 	[%rd137], %rd136;
	add.s64 	%rd138, %rd168, %rd27;
	st.global.u64 	[%rd138], %rd136;
	add.s64 	%rd139, %rd168, %rd28;
	st.global.u64 	[%rd139], %rd136;
	add.s64 	%rd140, %rd168, %rd29;
	st.global.u64 	[%rd140], %rd136;
	add.s64 	%rd141, %rd168, %rd30;
	st.global.u64 	[%rd141], %rd136;
	add.s64 	%rd142, %rd168, %rd31;
	st.global.u64 	[%rd142], %rd136;
	add.s64 	%rd143, %rd168, %rd32;
	st.global.u64 	[%rd143], %rd136;
	add.s64 	%rd169, %rd169, -8;
	add.s64 	%rd168, %rd168, %rd17;
	setp.ne.s64 	%p17, %rd169, 0;
	mov.u64 	%rd171, %rd14;
	@%p17 bra 	$L__BB0_7;
$L__BB0_8:
	setp.eq.s64 	%p18, %rd12, 0;
	@%p18 bra 	$L__BB0_16;
	add.s64 	%rd144, %rd12, -1;
	setp.lt.u64 	%p19, %rd144, 3;
	@%p19 bra 	$L__BB0_11;
	mad.lo.s64 	%rd145, %rd11, %rd171, %rd25;
	shl.b64 	%rd146, %rd145, 3;
	add.s64 	%rd147, %rd3, %rd146;
	mov.b64 	%rd148, 0;
	st.global.u64 	[%rd147], %rd148;
	shl.b64 	%rd149, %rd11, 3;
	add.s64 	%rd150, %rd147, %rd149;
	st.global.u64 	[%rd150], %rd148;
	add.s64 	%rd151, %rd150, %rd149;
	st.global.u64 	[%rd151], %rd148;
	add.s64 	%rd152, %rd151, %rd149;
	st.global.u64 	[%rd152], %rd148;
	add.s64 	%rd171, %rd171, 4;
$L__BB0_11:
	setp.eq.s64 	%p20, %rd13, 0;
	@%p20 bra 	$L__BB0_16;
	setp.eq.s64 	%p21, %rd13, 1;
	@%p21 bra 	$L__BB0_14;
	mad.lo.s64 	%rd153, %rd11, %rd171, %rd25;
	shl.b64 	%rd154, %rd153, 3;
	add.s64 	%rd155, %rd3, %rd154;
	mov.b64 	%rd156, 0;
	st.global.u64 	[%rd155], %rd156;
	shl.b64 	%rd157, %rd11, 3;
	add.s64 	%rd158, %rd155, %rd157;
	st.global.u64 	[%rd158], %rd156;
	add.s64 	%rd171, %rd171, 2;
$L__BB0_14:
	setp.eq.s64 	%p22, %rd15, 0;
	@%p22 bra 	$L__BB0_16;
	mad.lo.s64 	%rd159, %rd11, %rd171, %rd25;
	shl.b64 	%rd160, %rd159, 3;
	add.s64 	%rd161, %rd3, %rd160;
	mov.b64 	%rd162, 0;
	st.global.u64 	[%rd161], %rd162;
$L__BB0_16:
	shl.b64 	%rd163, %rd25, 3;
	add.s64 	%rd164, %rd4, %rd163;
	st.global.f64 	[%rd164], %fd2;
	add.s64 	%rd167, %rd167, 1;
	setp.eq.s64 	%p23, %rd167, 3;
	@%p23 bra 	$L__BB0_34;
	bra.uni 	$L__BB0_5;
$L__BB0_17:
	and.b64  	%rd44, %rd69, 7;
	add.s64 	%rd45, %rd44, -1;
	and.b64  	%rd46, %rd69, 3;
	and.b64  	%rd47, %rd69, -8;
	and.b64  	%rd48, %rd69, 1;
	mul.lo.s64 	%rd49, %rd7, %rd6;
	mov.b64 	%rd173, 0;
$L__BB0_18:
	add.s64 	%rd51, %rd10, %rd173;
	mov.f64 	%fd68, 0d0000000000000000;
	mov.b64 	%rd174, 0;
$L__BB0_19:
	mul.lo.s64 	%rd53, %rd174, %rd69;
	mov.f64 	%fd77, 0d0000000000000000;
	mov.b64 	%rd175, 0;
$L__BB0_20:
	setp.lt.u64 	%p6, %rd69, 8;
	add.s64 	%rd84, %rd175, %rd49;
	mad.lo.s64 	%rd55, %rd84, %rd67, %rd8;
	add.s64 	%rd85, %rd175, %rd53;
	mul.lo.s64 	%rd56, %rd85, %rd69;
	mov.b64 	%rd178, 0;
	@%p6 bra 	$L__BB0_23;
	mov.b64 	%rd176, 0;
$L__BB0_22:
	.pragma "nounroll";
	add.s64 	%rd87, %rd55, %rd176;
	mad.lo.s64 	%rd88, %rd87, 3, %rd173;
	add.s64 	%rd89, %rd176, %rd56;
	shl.b64 	%rd90, %rd88, 3;
	add.s64 	%rd91, %rd2, %rd90;
	ld.global.f64 	%fd21, [%rd91];
	shl.b64 	%rd92, %rd89, 3;
	add.s64 	%rd93, %rd1, %rd92;
	ld.global.f64 	%fd22, [%rd93];
	fma.rn.f64 	%fd23, %fd21, %fd22, %fd77;
	ld.global.f64 	%fd24, [%rd91+24];
	ld.global.f64 	%fd25, [%rd93+8];
	fma.rn.f64 	%fd26, %fd24, %fd25, %fd23;
	ld.global.f64 	%fd27, [%rd91+48];
	ld.global.f64 	%fd28, [%rd93+16];
	fma.rn.f64 	%fd29, %fd27, %fd28, %fd26;
	ld.global.f64 	%fd30, [%rd91+72];
	ld.global.f64 	%fd31, [%rd93+24];
	fma.rn.f64 	%fd32, %fd30, %fd31, %fd29;
	ld.global.f64 	%fd33, [%rd91+96];
	ld.global.f64 	%fd34, [%rd93+32];
	fma.rn.f64 	%fd35, %fd33, %fd34, %fd32;
	ld.global.f64 	%fd36, [%rd91+120];
	ld.global.f64 	%fd37, [%rd93+40];
	fma.rn.f64 	%fd38, %fd36, %fd37, %fd35;
	ld.global.f64 	%fd39, [%rd91+144];
	ld.global.f64 	%fd40, [%rd93+48];
	fma.rn.f64 	%fd41, %fd39, %fd40, %fd38;
	ld.global.f64 	%fd42, [%rd91+168];
	ld.global.f64 	%fd43, [%rd93+56];
	fma.rn.f64 	%fd77, %fd42, %fd43, %fd41;
	add.s64 	%rd176, %rd176, 8;
	setp.ne.s64 	%p7, %rd176, %rd47;
	mov.u64 	%rd178, %rd47;
	@%p7 bra 	$L__BB0_22;
$L__BB0_23:
	setp.eq.s64 	%p8, %rd44, 0;
	@%p8 bra 	$L__BB0_31;
	setp.lt.u64 	%p9, %rd45, 3;
	@%p9 bra 	$L__BB0_26;
	add.s64 	%rd94, %rd55, %rd178;
	mad.lo.s64 	%rd95, %rd94, 3, %rd173;
	add.s64 	%rd96, %rd178, %rd56;
	shl.b64 	%rd97, %rd95, 3;
	add.s64 	%rd98, %rd2, %rd97;
	ld.global.f64 	%fd45, [%rd98];
	shl.b64 	%rd99, %rd96, 3;
	add.s64 	%rd100, %rd1, %rd99;
	ld.global.f64 	%fd46, [%rd100];
	fma.rn.f64 	%fd47, %fd45, %fd46, %fd77;
	ld.global.f64 	%fd48, [%rd98+24];
	ld.global.f64 	%fd49, [%rd100+8];
	fma.rn.f64 	%fd50, %fd48, %fd49, %fd47;
	ld.global.f64 	%fd51, [%rd98+48];
	ld.global.f64 	%fd52, [%rd100+16];
	fma.rn.f64 	%fd53, %fd51, %fd52, %fd50;
	ld.global.f64 	%fd54, [%rd98+72];
	ld.global.f64 	%fd55, [%rd100+24];
	fma.rn.f64 	%fd77, %fd54, %fd55, %fd53;
	add.s64 	%rd178, %rd178, 4;
$L__BB0_26:
	setp.eq.s64 	%p10, %rd46, 0;
	@%p10 bra 	$L__BB0_31;
	setp.eq.s64 	%p11, %rd46, 1;
	@%p11 bra 	$L__BB0_29;
	add.s64 	%rd101, %rd55, %rd178;
	mad.lo.s64 	%rd102, %rd101, 3, %rd173;
	add.s64 	%rd103, %rd178, %rd56;
	shl.b64 	%rd104, %rd102, 3;
	add.s64 	%rd105, %rd2, %rd104;
	ld.global.f64 	%fd57, [%rd105];
	shl.b64 	%rd106, %rd103, 3;
	add.s64 	%rd107, %rd1, %rd106;
	ld.global.f64 	%fd58, [%rd107];
	fma.rn.f64 	%fd59, %fd57, %fd58, %fd77;
	ld.global.f64 	%fd60, [%rd105+24];
	ld.global.f64 	%fd61, [%rd107+8];
	fma.rn.f64 	%fd77, %fd60, %fd61, %fd59;
	add.s64 	%rd178, %rd178, 2;
$L__BB0_29:
	setp.eq.s64 	%p12, %rd48, 0;
	@%p12 bra 	$L__BB0_31;
	add.s64 	%rd108, %rd55, %rd178;
	mad.lo.s64 	%rd109, %rd108, 3, %rd173;
	add.s64 	%rd110, %rd178, %rd56;
	shl.b64 	%rd111, %rd109, 3;
	add.s64 	%rd112, %rd2, %rd111;
	ld.global.f64 	%fd62, [%rd112];
	shl.b64 	%rd113, %rd110, 3;
	add.s64 	%rd114, %rd1, %rd113;
	ld.global.f64 	%fd63, [%rd114];
	fma.rn.f64 	%fd77, %fd62, %fd63, %fd77;
$L__BB0_31:
	add.s64 	%rd175, %rd175, 1;
	setp.ne.s64 	%p13, %rd175, %rd69;
	@%p13 bra 	$L__BB0_20;
	add.f64 	%fd68, %fd68, %fd77;
	mad.lo.s64 	%rd115, %rd11, %rd174, %rd51;
	shl.b64 	%rd116, %rd115, 3;
	add.s64 	%rd117, %rd3, %rd116;
	st.global.f64 	[%rd117], %fd77;
	add.s64 	%rd174, %rd174, 1;
	setp.ne.s64 	%p14, %rd174, %rd68;
	@%p14 bra 	$L__BB0_19;
	div.rn.f64 	%fd64, %fd68, %fd1;
	shl.b64 	%rd118, %rd51, 3;
	add.s64 	%rd119, %rd4, %rd118;
	st.global.f64 	[%rd119], %fd64;
	add.s64 	%rd173, %rd173, 1;
	setp.ne.s64 	%p15, %rd173, 3;
	@%p15 bra 	$L__BB0_18;
$L__BB0_34:
	ret;

}


// ===== COMPILED SASS (sm_100) =====

	.target	sm_100

	.elftype	@"ET_EXEC"


//--------------------- .note.nv.tkinfo           --------------------------
	.section	.note.nv.tkinfo,"",@"SHT_NOTE"
	.sectionflags	@"SHF_NOTE_NV_TKINFO"
	.tkinfo
        /*0018*/ 	.word	0x00000002
        /*0030*/ 	.string	""
        /*0030*/ 	.string	"ptxas"
        /*0030*/ 	.string	"Cuda compilation tools, release 13.0, V13.0.88"
        /*0030*/ 	.string	"Build cuda_13.0.r13.0/compiler.36424714_0"
        /*0030*/ 	.string	"-arch sm_100 -m 64 "



//--------------------- .note.nv.cuinfo           --------------------------
	.section	.note.nv.cuinfo,"",@"SHT_NOTE"
	.sectionflags	@"SHF_NOTE_NV_CUINFO"
        /*0018*/ 	.short	0x0002
        /*001a*/ 	.short	0x0064
        /*001c*/ 	.short	0x0082
	.zero		2


//--------------------- .nv.info                  --------------------------
	.section	.nv.info,"",@"SHT_CUDA_INFO"
	.align	4


	//----- nvinfo : EIATTR_REGCOUNT
	.align		4
        /*0000*/ 	.byte	0x04, 0x2f
        /*0002*/ 	.short	(.L_1 - .L_0)
	.align		4
.L_0:
        /*0004*/ 	.word	index@(_Z6gpuCNNPKdmmPdmmmS1_S1_mm)
        /*0008*/ 	.word	0x00000038


	//----- nvinfo : EIATTR_FRAME_SIZE
	.align		4
.L_1:
        /*000c*/ 	.byte	0x04, 0x11
        /*000e*/ 	.short	(.L_3 - .L_2)
	.align		4
.L_2:
        /*0010*/ 	.word	index@($__internal_0_$__cuda_sm20_div_rn_f64_full)
        /*0014*/ 	.word	0x00000000


	//----- nvinfo : EIATTR_FRAME_SIZE
	.align		4
.L_3:
        /*0018*/ 	.byte	0x04, 0x11
        /*001a*/ 	.short	(.L_5 - .L_4)
	.align		4
.L_4:
        /*001c*/ 	.word	index@(_Z6gpuCNNPKdmmPdmmmS1_S1_mm)
        /*0020*/ 	.word	0x00000000


	//----- nvinfo : EIATTR_MIN_STACK_SIZE
	.align		4
.L_5:
        /*0024*/ 	.byte	0x04, 0x12
        /*0026*/ 	.short	(.L_7 - .L_6)
	.align		4
.L_6:
        /*0028*/ 	.word	index@(_Z6gpuCNNPKdmmPdmmmS1_S1_mm)
        /*002c*/ 	.word	0x00000000
.L_7:


//--------------------- .nv.compat                --------------------------
	.section	.nv.compat,"",@"SHT_CUDA_COMPAT_INFO"
	.align	4
        /*0000*/ 	.byte	0x02, 0x09, 0x00, 0x00, 0x02, 0x02, 0x01, 0x00, 0x02, 0x05, 0x05, 0x00, 0x03, 0x07, 0x01, 0x01
        /*0010*/ 	.byte	0x02, 0x03, 0x00, 0x00, 0x02, 0x06, 0x01, 0x00, 0x04, 0x0b, 0x08, 0x00, 0x01, 0x00, 0x00, 0x00
        /*0020*/ 	.byte	0x00, 0x00, 0x00, 0x00


//--------------------- .nv.info._Z6gpuCNNPKdmmPdmmmS1_S1_mm --------------------------
	.section	.nv.info._Z6gpuCNNPKdmmPdmmmS1_S1_mm,"",@"SHT_CUDA_INFO"
	.sectionflags	@""
	.align	4


	//----- nvinfo : EIATTR_CUDA_API_VERSION
	.align		4
        /*0000*/ 	.byte	0x04, 0x37
        /*0002*/ 	.short	(.L_9 - .L_8)
.L_8:
        /*0004*/ 	.word	0x00000082


	//----- nvinfo : EIATTR_KPARAM_INFO
	.align		4
.L_9:
        /*0008*/ 	.byte	0x04, 0x17
        /*000a*/ 	.short	(.L_11 - .L_10)
.L_10:
        /*000c*/ 	.word	0x00000000
        /*0010*/ 	.short	0x000a
        /*0012*/ 	.short	0x0050
        /*0014*/ 	.byte	0x00, 0xf0, 0x21, 0x00


	//----- nvinfo : EIATTR_KPARAM_INFO
	.align		4
.L_11:
        /*0018*/ 	.byte	0x04, 0x17
        /*001a*/ 	.short	(.L_13 - .L_12)
.L_12:
        /*001c*/ 	.word	0x00000000
        /*0020*/ 	.short	0x0009
        /*0022*/ 	.short	0x0048
        /*0024*/ 	.byte	0x00, 0xf0, 0x21, 0x00


	//----- nvinfo : EIATTR_KPARAM_INFO
	.align		4
.L_13:
        /*0028*/ 	.byte	0x04, 0x17
        /*002a*/ 	.short	(.L_15 - .L_14)
.L_14:
        /*002c*/ 	.word	0x00000000
        /*0030*/ 	.short	0x0008
        /*0032*/ 	.short	0x0040
        /*0034*/ 	.byte	0x00, 0xf5, 0x21, 0x00


	//----- nvinfo : EIATTR_KPARAM_INFO
	.align		4
.L_15:
        /*0038*/ 	.byte	0x04, 0x17
        /*003a*/ 	.short	(.L_17 - .L_16)
.L_16:
        /*003c*/ 	.word	0x00000000
        /*0040*/ 	.short	0x0007
        /*0042*/ 	.short	0x0038
        /*0044*/ 	.byte	0x00, 0xf5, 0x21, 0x00


	//----- nvinfo : EIATTR_KPARAM_INFO
	.align		4
.L_17:
        /*0048*/ 	.byte	0x04, 0x17
        /*004a*/ 	.short	(.L_19 - .L_18)
.L_18:
        /*004c*/ 	.word	0x00000000
        /*0050*/ 	.short	0x0006
        /*0052*/ 	.short	0x0030
        /*0054*/ 	.byte	0x00, 0xf0, 0x21, 0x00


	//----- nvinfo : EIATTR_KPARAM_INFO
	.align		4
.L_19:
        /*0058*/ 	.byte	0x04, 0x17
        /*005a*/ 	.short	(.L_21 - .L_20)
.L_20:
        /*005c*/ 	.word	0x00000000
        /*0060*/ 	.short	0x0005
        /*0062*/ 	.short	0x0028
        /*0064*/ 	.byte	0x00, 0xf0, 0x21, 0x00


	//----- nvinfo : EIATTR_KPARAM_INFO
	.align		4
.L_21:
        /*0068*/ 	.byte	0x04, 0x17
        /*006a*/ 	.short	(.L_23 - .L_22)
.L_22:
        /*006c*/ 	.word	0x00000000
        /*0070*/ 	.short	0x0004
        /*0072*/ 	.short	0x0020
        /*0074*/ 	.byte	0x00, 0xf0, 0x21, 0x00


	//----- nvinfo : EIATTR_KPARAM_INFO
	.align		4
.L_23:
        /*0078*/ 	.byte	0x04, 0x17
        /*007a*/ 	.short	(.L_25 - .L_24)
.L_24:
        /*007c*/ 	.word	0x00000000
        /*0080*/ 	.short	0x0003
        /*0082*/ 	.short	0x0018
        /*0084*/ 	.byte	0x00, 0xf5, 0x21, 0x00


	//----- nvinfo : EIATTR_KPARAM_INFO
	.align		4
.L_25:
        /*0088*/ 	.byte	0x04, 0x17
        /*008a*/ 	.short	(.L_27 - .L_26)
.L_26:
        /*008c*/ 	.word	0x00000000
        /*0090*/ 	.short	0x0002
        /*0092*/ 	.short	0x0010
        /*0094*/ 	.byte	0x00, 0xf0, 0x21, 0x00


	//----- nvinfo : EIATTR_KPARAM_INFO
	.align		4
.L_27:
        /*0098*/ 	.byte	0x04, 0x17
        /*009a*/ 	.short	(.L_29 - .L_28)
.L_28:
        /*009c*/ 	.word	0x00000000
        /*00a0*/ 	.short	0x0001
        /*00a2*/ 	.short	0x0008
        /*00a4*/ 	.byte	0x00, 0xf0, 0x21, 0x00


	//----- nvinfo : EIATTR_KPARAM_INFO
	.align		4
.L_29:
        /*00a8*/ 	.byte	0x04, 0x17
        /*00aa*/ 	.short	(.L_31 - .L_30)
.L_30:
        /*00ac*/ 	.word	0x00000000
        /*00b0*/ 	.short	0x0000
        /*00b2*/ 	.short	0x0000
        /*00b4*/ 	.byte	0x00, 0xf5, 0x21, 0x00


	//----- nvinfo : EIATTR_SPARSE_MMA_MASK
	.align		4
.L_31:
        /*00b8*/ 	.byte	0x03, 0x50
        /*00ba*/ 	.short	0x0000


	//----- nvinfo : EIATTR_MAXREG_COUNT
	.align		4
        /*00bc*/ 	.byte	0x03, 0x1b
        /*00be*/ 	.short	0x00ff


	//----- nvinfo : EIATTR_MERCURY_ISA_VERSION
	.align		4
        /*00c0*/ 	.byte	0x03, 0x5f
        /*00c2*/ 	.short	0x0101


	//----- nvinfo : EIATTR_VRC_CTA_INIT_COUNT
	.align		4
        /*00c4*/ 	.byte	0x02, 0x4a
	.zero		1
	.zero		1


	//----- nvinfo : EIATTR_EXIT_INSTR_OFFSETS
	.align		4
        /*00c8*/ 	.byte	0x04, 0x1c
        /*00ca*/ 	.short	(.L_33 - .L_32)


	//   ....[0]....
.L_32:
        /*00cc*/ 	.word	0x000000f0


	//   ....[1]....
        /*00d0*/ 	.word	0x00000320


	//   ....[2]....
        /*00d4*/ 	.word	0x000011c0


	//   ....[3]....
        /*00d8*/ 	.word	0x000020d0


	//----- nvinfo : EIATTR_CRS_STACK_SIZE
	.align		4
.L_33:
        /*00dc*/ 	.byte	0x04, 0x1e
        /*00de*/ 	.short	(.L_35 - .L_34)
.L_34:
        /*00e0*/ 	.word	0x00000000


	//----- nvinfo : EIATTR_CBANK_PARAM_SIZE
	.align		4
.L_35:
        /*00e4*/ 	.byte	0x03, 0x19
        /*00e6*/ 	.short	0x0058


	//----- nvinfo : EIATTR_PARAM_CBANK
	.align		4
        /*00e8*/ 	.byte	0x04, 0x0a
        /*00ea*/ 	.short	(.L_37 - .L_36)
	.align		4
.L_36:
        /*00ec*/ 	.word	index@(.nv.constant0._Z6gpuCNNPKdmmPdmmmS1_S1_mm)
        /*00f0*/ 	.short	0x0380
        /*00f2*/ 	.short	0x0058


	//----- nvinfo : EIATTR_SW_WAR
	.align		4
.L_37:
        /*00f4*/ 	.byte	0x04, 0x36
        /*00f6*/ 	.short	(.L_39 - .L_38)
.L_38:
        /*00f8*/ 	.word	0x00000008
.L_39:


//--------------------- .nv.callgraph             --------------------------
	.section	.nv.callgraph,"",@"SHT_CUDA_CALLGRAPH"
	.align	4
	.sectionentsize	8
	.align		4
        /*0000*/ 	.word	0x00000000
	.align		4
        /*0004*/ 	.word	0xffffffff
	.align		4
        /*0008*/ 	.word	0x00000000
	.align		4
        /*000c*/ 	.word	0xfffffffe
	.align		4
        /*0010*/ 	.word	0x00000000
	.align		4
        /*0014*/ 	.word	0xfffffffd
	.align		4
        /*0018*/ 	.word	0x00000000
	.align		4
        /*001c*/ 	.word	0xfffffffc


//--------------------- .text._Z6gpuCNNPKdmmPdmmmS1_S1_mm --------------------------
	.section	.text._Z6gpuCNNPKdmmPdmmmS1_S1_mm,"ax",@progbits
	.align	128
        .global         _Z6gpuCNNPKdmmPdmmmS1_S1_mm
        .type           _Z6gpuCNNPKdmmPdmmmS1_S1_mm,@function
        .size           _Z6gpuCNNPKdmmPdmmmS1_S1_mm,(.L_x_24 - _Z6gpuCNNPKdmmPdmmmS1_S1_mm)
        .other          _Z6gpuCNNPKdmmPdmmmS1_S1_mm,@"STO_CUDA_ENTRY STV_DEFAULT"
_Z6gpuCNNPKdmmPdmmmS1_S1_mm:
.text._Z6gpuCNNPKdmmPdmmmS1_S1_mm:
[----:B------:R-:W-:Y:S01]  /*0000*/  LDC R1, c[0x0][0x37c] ;  /* 0x0000df00ff017b82 */ /* 0x000fe20000000800 */
[----:B------:R-:W0:Y:S07]  /*0010*/  S2R R12, SR_TID.Y ;  /* 0x00000000000c7919 */ /* 0x000e2e0000002200 */
[----:B------:R-:W1:Y:S01]  /*0020*/  LDC R3, c[0x0][0x360] ;  /* 0x0000d800ff037b82 */ /* 0x000e620000000800 */
[----:B------:R-:W2:Y:S01]  /*0030*/  LDCU.64 UR8, c[0x0][0x3d0] ;  /* 0x00007a00ff0877ac */ /* 0x000ea20008000a00 */
[----:B------:R-:W1:Y:S01]  /*0040*/  S2R R10, SR_TID.X ;  /* 0x00000000000a7919 */ /* 0x000e620000002100 */
[----:B------:R-:W3:Y:S05]  /*0050*/  LDCU.64 UR6, c[0x0][0x3c8] ;  /* 0x00007900ff0677ac */ /* 0x000eea0008000a00 */
[----:B------:R-:W0:Y:S08]  /*0060*/  S2UR UR5, SR_CTAID.Y ;  /* 0x00000000000579c3 */ /* 0x000e300000002600 */
[----:B------:R-:W0:Y:S08]  /*0070*/  LDC R5, c[0x0][0x364] ;  /* 0x0000d900ff057b82 */ /* 0x000e300000000800 */
[----:B------:R-:W1:Y:S01]  /*0080*/  S2UR UR4, SR_CTAID.X ;  /* 0x00000000000479c3 */ /* 0x000e620000002500 */
[----:B0-----:R-:W-:-:S05]  /*0090*/  IMAD R12, R5, UR5, R12 ;  /* 0x00000005050c7c24 */ /* 0x001fca000f8e020c */
[----:B--2---:R-:W-:Y:S01]  /*00a0*/  ISETP.GE.U32.AND P0, PT, R12, UR8, PT ;  /* 0x000000080c007c0c */ /* 0x004fe2000bf06070 */
[----:B-1----:R-:W-:-:S03]  /*00b0*/  IMAD R10, R3, UR4, R10 ;  /* 0x00000004030a7c24 */ /* 0x002fc6000f8e020a */
[----:B------:R-:W-:Y:S02]  /*00c0*/  ISETP.GE.U32.AND.EX P0, PT, RZ, UR9, PT, P0 ;  /* 0x00000009ff007c0c */ /* 0x000fe4000bf06100 */
[----:B---3--:R-:W-:-:S04]  /*00d0*/  ISETP.GE.U32.AND P1, PT, R10, UR6, PT ;  /* 0x000000060a007c0c */ /* 0x008fc8000bf26070 */
[----:B------:R-:W-:-:S13]  /*00e0*/  ISETP.GE.U32.OR.EX P0, PT, RZ, UR7, P0, P1 ;  /* 0x00000007ff007c0c */ /* 0x000fda0008706510 */
[----:B------:R-:W-:Y:S05]  /*00f0*/  @P0 EXIT ;  /* 0x000000000000094d */ /* 0x000fea0003800000 */
[----:B------:R-:W0:Y:S01]  /*0100*/  LDCU.64 UR12, c[0x0][0x3a0] ;  /* 0x00007400ff0c77ac */ /* 0x000e220008000a00 */
[----:B------:R-:W-:Y:S01]  /*0110*/  IMAD.WIDE.U32 R38, R12, UR6, RZ ;  /* 0x000000060c267c25 */ /* 0x000fe2000f8e00ff */
[----:B------:R-:W1:Y:S03]  /*0120*/  LDCU.64 UR4, c[0x0][0x3b0] ;  /* 0x00007600ff0477ac */ /* 0x000e660008000a00 */
[----:B------:R-:W-:Y:S02]  /*0130*/  IMAD R40, R10, 0x3, RZ ;  /* 0x000000030a287824 */ /* 0x000fe400078e02ff */
[----:B------:R-:W-:Y:S01]  /*0140*/  IMAD R0, R12, UR7, R39 ;  /* 0x000000070c007c24 */ /* 0x000fe2000f8e0227 */
[----:B------:R-:W2:Y:S01]  /*0150*/  LDCU.64 UR10, c[0x0][0x3a0] ;  /* 0x00007400ff0a77ac */ /* 0x000ea20008000a00 */
[----:B------:R-:W-:Y:S02]  /*0160*/  IMAD.MOV.U32 R41, RZ, RZ, RZ ;  /* 0x000000ffff297224 */ /* 0x000fe400078e00ff */
[----:B------:R-:W-:Y:S01]  /*0170*/  IMAD R5, R0, 0x3, RZ ;  /* 0x0000000300057824 */ /* 0x000fe200078e02ff */
[----:B------:R-:W3:Y:S01]  /*0180*/  LDCU.64 UR16, c[0x0][0x358] ;  /* 0x00006b00ff1077ac */ /* 0x000ee20008000a00 */
[----:B------:R-:W-:-:S04]  /*0190*/  IMAD.WIDE.U32 R38, R38, 0x3, R40 ;  /* 0x0000000326267825 */ /* 0x000fc800078e0028 */
[----:B------:R-:W-:Y:S01]  /*01a0*/  IMAD.IADD R0, R39, 0x1, R5 ;  /* 0x0000000127007824 */ /* 0x000fe200078e0205 */
[----:B0-----:R-:W0:Y:S01]  /*01b0*/  I2F.U64 R8, UR12 ;  /* 0x0000000c00087d12 */ /* 0x001e220008301000 */
[----:B-1----:R-:W-:-:S04]  /*01c0*/  UISETP.GT.U32.AND UP0, UPT, UR4, 0x1, UPT ;  /* 0x000000010400788c */ /* 0x002fc8000bf04070 */
[----:B------:R-:W-:-:S04]  /*01d0*/  UISETP.GT.U32.AND.EX UP0, UPT, UR5, URZ, UPT, UP0 ;  /* 0x000000ff0500728c */ /* 0x000fc8000bf04100 */
[----:B------:R-:W-:Y:S02]  /*01e0*/  USEL UR4, UR4, 0x1, UP0 ;  /* 0x0000000104047887 */ /* 0x000fe40008000000 */
[----:B------:R-:W-:Y:S01]  /*01f0*/  USEL UR5, UR5, URZ, UP0 ;  /* 0x000000ff05057287 */ /* 0x000fe20008000000 */
[----:B0-----:R-:W0:Y:S01]  /*0200*/  F2F.F64.F32 R8, R8 ;  /* 0x0000000800087310 */ /* 0x001e220000201800 */
[----:B--2---:R-:W-:-:S04]  /*0210*/  UISETP.NE.U32.AND UP0, UPT, UR10, URZ, UPT ;  /* 0x000000ff0a00728c */ /* 0x004fc8000bf05070 */
[----:B------:R-:W-:Y:S01]  /*0220*/  UISETP.NE.AND.EX UP0, UPT, UR11, URZ, UPT, UP0 ;  /* 0x000000ff0b00728c */ /* 0x000fe2000bf05300 */
[C---:B------:R-:W-:Y:S02]  /*0230*/  IMAD R3, R10.reuse, UR5, RZ ;  /* 0x000000050a037c24 */ /* 0x040fe4000f8e02ff */
[----:B------:R-:W-:-:S04]  /*0240*/  IMAD.WIDE.U32 R10, R10, UR4, RZ ;  /* 0x000000040a0a7c25 */ /* 0x000fc8000f8e00ff */
[----:B------:R-:W-:Y:S02]  /*0250*/  IMAD.IADD R3, R11, 0x1, R3 ;  /* 0x000000010b037824 */ /* 0x000fe400078e0203 */
[----:B---3--:R-:W-:Y:S05]  /*0260*/  BRA.U UP0, `(.L_x_0) ;  /* 0x0000000100307547 */ /* 0x008fea000b800000 */
[----:B0-----:R-:W-:Y:S01]  /*0270*/  MOV R6, R8 ;  /* 0x0000000800067202 */ /* 0x001fe20000000f00 */
[----:B------:R-:W-:Y:S01]  /*0280*/  IMAD.MOV.U32 R7, RZ, RZ, R9 ;  /* 0x000000ffff077224 */ /* 0x000fe200078e0009 */
[----:B------:R-:W-:Y:S02]  /*0290*/  CS2R R16, SRZ ;  /* 0x0000000000107805 */ /* 0x000fe4000001ff00 */
[----:B------:R-:W-:-:S07]  /*02a0*/  MOV R18, 0x2c0 ;  /* 0x000002c000127802 */ /* 0x000fce0000000f00 */
[----:B------:R-:W-:Y:S05]  /*02b0*/  CALL.REL.NOINC `($__internal_0_$__cuda_sm20_div_rn_f64_full) ;  /* 0x0000001c00887944 */ /* 0x000fea0003c00000 */
[----:B------:R-:W0:Y:S02]  /*02c0*/  LDCU.64 UR4, c[0x0][0x3b8] ;  /* 0x00007700ff0477ac */ /* 0x000e240008000a00 */
[----:B0-----:R-:W-:-:S04]  /*02d0*/  LEA R2, P0, R38, UR4, 0x3 ;  /* 0x0000000426027c11 */ /* 0x001fc8000f8018ff */
[----:B------:R-:W-:-:S05]  /*02e0*/  LEA.HI.X R3, R38, UR5, R0, 0x3, P0 ;  /* 0x0000000526037c11 */ /* 0x000fca00080f1c00 */
[----:B------:R-:W-:Y:S04]  /*02f0*/  STG.E.64 desc[UR16][R2.64], R4 ;  /* 0x0000000402007986 */ /* 0x000fe8000c101b10 */
[----:B------:R-:W-:Y:S04]  /*0300*/  STG.E.64 desc[UR16][R2.64+0x8], R4 ;  /* 0x0000080402007986 */ /* 0x000fe8000c101b10 */
[----:B------:R-:W-:Y:S01]  /*0310*/  STG.E.64 desc[UR16][R2.64+0x10], R4 ;  /* 0x0000100402007986 */ /* 0x000fe2000c101b10 */
[----:B------:R-:W-:Y:S05]  /*0320*/  EXIT ;  /* 0x000000000000794d */ /* 0x000fea0003800000 */
.L_x_0:
[----:B------:R-:W1:Y:S01]  /*0330*/  LDCU.64 UR10, c[0x0][0x3a8] ;  /* 0x00007500ff0a77ac */ /* 0x000e620008000a00 */
[----:B------:R-:W-:-:S04]  /*0340*/  UIMAD UR8, UR6, UR8, URZ ;  /* 0x00000008060872a4 */ /* 0x000fc8000f8e02ff */
[----:B------:R-:W-:Y:S02]  /*0350*/  UIMAD.WIDE.U32 UR8, UR8, 0x3, URZ ;  /* 0x00000003080878a5 */ /* 0x000fe4000f8e00ff */
[----:B-1----:R-:W-:-:S04]  /*0360*/  UISETP.NE.U32.AND UP0, UPT, UR10, URZ, UPT ;  /* 0x000000ff0a00728c */ /* 0x002fc8000bf05070 */
[----:B------:R-:W-:-:S09]  /*0370*/  UISETP.NE.AND.EX UP0, UPT, UR11, URZ, UPT, UP0 ;  /* 0x000000ff0b00728c */ /* 0x000fd2000bf05300 */
[----:B------:R-:W-:Y:S05]  /*0380*/  BRA.U UP0, `(.L_x_1) ;  /* 0x0000000d00947547 */ /* 0x000fea000b800000 */
[----:B0-----:R-:W-:Y:S01]  /*0390*/  IMAD.MOV.U32 R6, RZ, RZ, R8 ;  /* 0x000000ffff067224 */ /* 0x001fe200078e0008 */
[----:B------:R-:W-:Y:S02]  /*03a0*/  MOV R7, R9 ;  /* 0x0000000900077202 */ /* 0x000fe40000000f00 */
[----:B------:R-:W-:Y:S02]  /*03b0*/  CS2R R16, SRZ ;  /* 0x0000000000107805 */ /* 0x000fe4000001ff00 */
[----:B------:R-:W-:-:S07]  /*03c0*/  MOV R18, 0x3e0 ;  /* 0x000003e000127802 */ /* 0x000fce0000000f00 */
[----:B------:R-:W-:Y:S05]  /*03d0*/  CALL.REL.NOINC `($__internal_0_$__cuda_sm20_div_rn_f64_full) ;  /* 0x0000001c00407944 */ /* 0x000fea0003c00000 */
[----:B------:R-:W0:Y:S01]  /*03e0*/  LDCU.64 UR6, c[0x0][0x3d0] ;  /* 0x00007a00ff0677ac */ /* 0x000e220008000a00 */
[----:B------:R-:W-:Y:S01]  /*03f0*/  IMAD.WIDE.U32 R12, R12, 0x18, RZ ;  /* 0x000000180c0c7825 */ /* 0x000fe200078e00ff */
[----:B------:R-:W-:Y:S01]  /*0400*/  SHF.L.U32 R34, R40, 0x3, RZ ;  /* 0x0000000328227819 */ /* 0x000fe200000006ff */
[----:B------:R-:W1:Y:S01]  /*0410*/  LDCU.64 UR10, c[0x0][0x3c8] ;  /* 0x00007900ff0a77ac */ /* 0x000e620008000a00 */
[----:B------:R-:W-:Y:S01]  /*0420*/  SHF.R.U32.HI R35, RZ, 0x1d, R40 ;  /* 0x0000001dff237819 */ /* 0x000fe20000011628 */
[----:B------:R-:W-:Y:S01]  /*0430*/  IMAD.MOV.U32 R22, RZ, RZ, R4 ;  /* 0x000000ffff167224 */ /* 0x000fe200078e0004 */
[----:B------:R-:W-:Y:S01]  /*0440*/  MOV R23, R5 ;  /* 0x0000000500177202 */ /* 0x000fe20000000f00 */
[----:B------:R-:W-:Y:S02]  /*0450*/  UMOV UR4, URZ ;  /* 0x000000ff00047c82 */ /* 0x000fe40008000000 */
[----:B------:R-:W-:Y:S02]  /*0460*/  VIADD R13, R13, UR4 ;  /* 0x000000040d0d7c36 */ /* 0x000fe40008000000 */
[----:B0-----:R-:W-:Y:S01]  /*0470*/  IMAD.U32 R25, RZ, RZ, UR6 ;  /* 0x00000006ff197e24 */ /* 0x001fe2000f8e00ff */
[----:B------:R-:W-:-:S02]  /*0480*/  UIMAD UR4, UR7, 0x18, URZ ;  /* 0x00000018070478a4 */ /* 0x000fc4000f8e02ff */
[----:B------:R-:W-:Y:S01]  /*0490*/  UIMAD UR5, UR7, 0x30, URZ ;  /* 0x00000030070578a4 */ /* 0x000fe2000f8e02ff */
[----:B------:R-:W-:Y:S01]  /*04a0*/  IMAD.WIDE.U32 R36, R25, 0x18, R12 ;  /* 0x0000001819247825 */ /* 0x000fe200078e000c */
[----:B-1----:R-:W-:-:S03]  /*04b0*/  UIMAD.WIDE.U32 UR22, UR6, UR10, URZ ;  /* 0x0000000a061672a5 */ /* 0x002fc6000f8e00ff */
[----:B------:R-:W-:-:S04]  /*04c0*/  IMAD.WIDE.U32 R2, R25, 0x30, R12 ;  /* 0x0000003019027825 */ /* 0x000fc800078e000c */
[----:B------:R-:W-:Y:S01]  /*04d0*/  VIADD R6, R37, UR4 ;  /* 0x0000000425067c36 */ /* 0x000fe20008000000 */
[----:B------:R-:W-:Y:S01]  /*04e0*/  UIMAD UR4, UR7, UR10, URZ ;  /* 0x0000000a070472a4 */ /* 0x000fe2000f8e02ff */
[----:B------:R-:W-:Y:S02]  /*04f0*/  VIADD R3, R3, UR5 ;  /* 0x0000000503037c36 */ /* 0x000fe40008000000 */
[----:B------:R-:W-:Y:S01]  /*0500*/  IMAD R7, R6, UR10, RZ ;  /* 0x0000000a06077c24 */ /* 0x000fe2000f8e02ff */
[----:B------:R-:W-:Y:S01]  /*0510*/  UIMAD UR4, UR6, UR11, UR4 ;  /* 0x0000000b060472a4 */ /* 0x000fe2000f8e0204 */
[----:B------:R-:W-:Y:S01]  /*0520*/  IMAD R3, R3, UR10, RZ ;  /* 0x0000000a03037c24 */ /* 0x000fe2000f8e02ff */
[----:B------:R-:W-:Y:S01]  /*0530*/  UMOV UR7, URZ ;  /* 0x000000ff00077c82 */ /* 0x000fe20008000000 */
[C---:B------:R-:W-:Y:S01]  /*0540*/  IMAD R7, R36.reuse, UR11, R7 ;  /* 0x0000000b24077c24 */ /* 0x040fe2000f8e0207 */
[----:B------:R-:W-:Y:S01]  /*0550*/  UIADD3 UR13, UPT, UPT, UR23, UR4, URZ ;  /* 0x00000004170d7290 */ /* 0x000fe2000fffe0ff */
[----:B------:R-:W-:Y:S01]  /*0560*/  IMAD.WIDE.U32 R36, R36, UR10, R34 ;  /* 0x0000000a24247c25 */ /* 0x000fe2000f8e0022 */
[----:B------:R-:W-:-:S03]  /*0570*/  UMOV UR6, URZ ;  /* 0x000000ff00067c82 */ /* 0x000fc60008000000 */
[----:B------:R-:W-:-:S04]  /*0580*/  IMAD.WIDE.U32 R34, R2, UR10, R34 ;  /* 0x0000000a02227c25 */ /* 0x000fc8000f8e0022 */
[----:B------:R-:W-:Y:S01]  /*0590*/  IMAD R3, R2, UR11, R3 ;  /* 0x0000000b02037c24 */ /* 0x000fe2000f8e0203 */
[----:B------:R-:W-:Y:S01]  /*05a0*/  IADD3 R2, PT, PT, R37, R7, RZ ;  /* 0x0000000725027210 */ /* 0x000fe20007ffe0ff */
[----:B------:R-:W-:-:S04]  /*05b0*/  IMAD.WIDE.U32 R32, R25, 0x48, R12 ;  /* 0x0000004819207825 */ /* 0x000fc800078e000c */
[----:B------:R-:W-:-:S04]  /*05c0*/  IMAD.WIDE.U32 R30, R25, 0x60, R12 ;  /* 0x00000060191e7825 */ /* 0x000fc800078e000c */
[----:B------:R-:W-:-:S04]  /*05d0*/  IMAD.WIDE.U32 R28, R25, 0x78, R12 ;  /* 0x00000078191c7825 */ /* 0x000fc800078e000c */
[----:B------:R-:W-:-:S04]  /*05e0*/  IMAD.WIDE.U32 R26, R25, 0x90, R12 ;  /* 0x00000090191a7825 */ /* 0x000fc800078e000c */
[----:B------:R-:W-:-:S04]  /*05f0*/  IMAD.WIDE.U32 R24, R25, 0xa8, R12 ;  /* 0x000000a819187825 */ /* 0x000fc800078e000c */
[----:B------:R-:W-:-:S07]  /*0600*/  IMAD.IADD R3, R35, 0x1, R3 ;  /* 0x0000000123037824 */ /* 0x000fce00078e0203 */
.L_x_7:
[----:B0-----:R-:W0:Y:S01]  /*0610*/  LDCU.64 UR4, c[0x0][0x3a0] ;  /* 0x00007400ff0477ac */ /* 0x001e220008000a00 */
[----:B------:R-:W-:-:S04]  /*0620*/  IADD3 RZ, P0, PT, R38, UR6, RZ ;  /* 0x0000000626ff7c10 */ /* 0x000fc8000ff1e0ff */
[----:B------:R-:W-:Y:S01]  /*0630*/  IADD3.X R21, PT, PT, R0, UR7, RZ, P0, !PT ;  /* 0x0000000700157c10 */ /* 0x000fe200087fe4ff */
[----:B0-----:R-:W-:-:S03]  /*0640*/  UISETP.GE.U32.AND UP0, UPT, UR4, 0x8, UPT ;  /* 0x000000080400788c */ /* 0x001fc6000bf06070 */
[----:B------:R-:W-:Y:S01]  /*0650*/  UMOV UR4, URZ ;  /* 0x000000ff00047c82 */ /* 0x000fe20008000000 */
[----:B------:R-:W-:-:S03]  /*0660*/  UISETP.GE.U32.AND.EX UP0, UPT, UR5, URZ, UPT, UP0 ;  /* 0x000000ff0500728c */ /* 0x000fc6000bf06100 */
[----:B------:R-:W-:-:S06]  /*0670*/  UMOV UR5, URZ ;  /* 0x000000ff00057c82 */ /* 0x000fcc0008000000 */
[----:B--23--:R-:W-:Y:S05]  /*0680*/  BRA.U !UP0, `(.L_x_2) ;  /* 0x0000000508547547 */ /* 0x00cfea000b800000 */
[----:B------:R-:W0:Y:S01]  /*0690*/  LDCU UR4, c[0x0][0x3d4] ;  /* 0x00007a80ff0477ac */ /* 0x000e220008000800 */
[----:B------:R-:W-:Y:S01]  /*06a0*/  IADD3 R4, P0, PT, R40, UR6, RZ ;  /* 0x0000000628047c10 */ /* 0x000fe2000ff1e0ff */
[----:B------:R-:W1:Y:S04]  /*06b0*/  LDCU.64 UR18, c[0x0][0x3c8] ;  /* 0x00007900ff1277ac */ /* 0x000e680008000a00 */
[----:B------:R-:W-:Y:S01]  /*06c0*/  IMAD.X R11, RZ, RZ, UR7, P0 ;  /* 0x00000007ff0b7e24 */ /* 0x000fe200080e06ff */
[----:B------:R-:W2:Y:S01]  /*06d0*/  LDCU UR10, c[0x0][0x3a0] ;  /* 0x00007400ff0a77ac */ /* 0x000ea20008000800 */
[----:B------:R-:W-:-:S03]  /*06e0*/  IMAD.SHL.U32 R10, R4, 0x8, RZ ;  /* 0x00000008040a7824 */ /* 0x000fc600078e00ff */
[----:B------:R-:W-:Y:S01]  /*06f0*/  SHF.L.U64.HI R11, R4, 0x3, R11 ;  /* 0x00000003040b7819 */ /* 0x000fe2000001020b */
[----:B------:R-:W3:Y:S01]  /*0700*/  LDCU UR14, c[0x0][0x3a4] ;  /* 0x00007480ff0e77ac */ /* 0x000ee20008000800 */
[----:B------:R-:W-:Y:S02]  /*0710*/  USHF.L.U32 UR11, UR6, 0x3, URZ ;  /* 0x00000003060b7899 */ /* 0x000fe400080006ff */
[----:B0-----:R-:W-:Y:S02]  /*0720*/  UIMAD UR5, UR4, 0x90, URZ ;  /* 0x00000090040578a4 */ /* 0x001fe4000f8e02ff */
[----:B------:R-:W-:Y:S02]  /*0730*/  UIMAD UR20, UR4, 0x60, URZ ;  /* 0x00000060041478a4 */ /* 0x000fe4000f8e02ff */
[----:B------:R-:W-:Y:S01]  /*0740*/  UIMAD UR15, UR4, 0x48, URZ ;  /* 0x00000048040f78a4 */ /* 0x000fe2000f8e02ff */
[----:B-1----:R-:W-:Y:S01]  /*0750*/  IMAD.WIDE.U32 R18, R32, UR18, R10 ;  /* 0x0000001220127c25 */ /* 0x002fe2000f8e000a */
[----:B------:R-:W-:Y:S01]  /*0760*/  UIMAD UR21, UR4, 0x78, URZ ;  /* 0x00000078041578a4 */ /* 0x000fe2000f8e02ff */
[----:B------:R-:W-:Y:S01]  /*0770*/  IADD3 R13, PT, PT, R27, UR5, RZ ;  /* 0x000000051b0d7c10 */ /* 0x000fe2000fffe0ff */
[----:B------:R-:W-:Y:S01]  /*0780*/  UIMAD UR4, UR4, 0xa8, URZ ;  /* 0x000000a8040478a4 */ /* 0x000fe2000f8e02ff */
[----:B------:R-:W-:Y:S01]  /*0790*/  VIADD R7, R31, UR20 ;  /* 0x000000141f077c36 */ /* 0x000fe20008000000 */
[----:B------:R-:W-:Y:S01]  /*07a0*/  IADD3 R5, PT, PT, R33, UR15, RZ ;  /* 0x0000000f21057c10 */ /* 0x000fe2000fffe0ff */
[----:B------:R-:W-:Y:S01]  /*07b0*/  USHF.L.U64.HI UR12, UR6, 0x3, UR7 ;  /* 0x00000003060c7899 */ /* 0x000fe20008010207 */
[----:B------:R-:W-:Y:S01]  /*07c0*/  VIADD R9, R29, UR21 ;  /* 0x000000151d097c36 */ /* 0x000fe20008000000 */
[----:B------:R-:W-:Y:S01]  /*07d0*/  IADD3 R4, P0, PT, R36, UR11, RZ ;  /* 0x0000000b24047c10 */ /* 0x000fe2000ff1e0ff */
[----:B------:R-:W-:Y:S01]  /*07e0*/  VIADD R47, R25, UR4 ;  /* 0x00000004192f7c36 */ /* 0x000fe20008000000 */
[----:B--2---:R-:W-:Y:S01]  /*07f0*/  ULOP3.LUT UR10, UR10, 0xfffffff8, URZ, 0xc0, !UPT ;  /* 0xfffffff80a0a7892 */ /* 0x004fe2000f8ec0ff */
[----:B------:R-:W-:Y:S01]  /*0800*/  IMAD R7, R7, UR18, RZ ;  /* 0x0000001207077c24 */ /* 0x000fe2000f8e02ff */
[----:B------:R-:W-:Y:S01]  /*0810*/  IADD3.X R8, PT, PT, R2, UR12, RZ, P0, !PT ;  /* 0x0000000c02087c10 */ /* 0x000fe200087fe4ff */
[----:B------:R-:W-:Y:S01]  /*0820*/  IMAD R13, R13, UR18, RZ ;  /* 0x000000120d0d7c24 */ /* 0x000fe2000f8e02ff */
[----:B------:R-:W0:Y:S01]  /*0830*/  LDCU.64 UR4, c[0x0][0x3c0] ;  /* 0x00007800ff0477ac */ /* 0x000e220008000a00 */
[----:B------:R-:W-:-:S02]  /*0840*/  IMAD R5, R5, UR18, RZ ;  /* 0x0000001205057c24 */ /* 0x000fc4000f8e02ff */
[----:B------:R-:W-:Y:S02]  /*0850*/  IMAD R9, R9, UR18, RZ ;  /* 0x0000001209097c24 */ /* 0x000fe4000f8e02ff */
[----:B------:R-:W-:Y:S02]  /*0860*/  IMAD R47, R47, UR18, RZ ;  /* 0x000000122f2f7c24 */ /* 0x000fe4000f8e02ff */
[----:B------:R-:W-:Y:S02]  /*0870*/  IMAD R49, R30, UR19, R7 ;  /* 0x000000131e317c24 */ /* 0x000fe4000f8e0207 */
[----:B------:R-:W-:Y:S02]  /*0880*/  IMAD R51, R26, UR19, R13 ;  /* 0x000000131a337c24 */ /* 0x000fe4000f8e020d */
[----:B------:R-:W-:Y:S02]  /*0890*/  VIADD R7, R38, UR6 ;  /* 0x0000000626077c36 */ /* 0x000fe40008000000 */
[----:B------:R-:W-:Y:S01]  /*08a0*/  IMAD R43, R32, UR19, R5 ;  /* 0x00000013202b7c24 */ /* 0x000fe2000f8e0205 */
[----:B------:R-:W-:Y:S01]  /*08b0*/  IADD3 R5, P1, PT, R34, UR11, RZ ;  /* 0x0000000b22057c10 */ /* 0x000fe2000ff3e0ff */
[----:B------:R-:W-:Y:S01]  /*08c0*/  IMAD R45, R28, UR19, R9 ;  /* 0x000000131c2d7c24 */ /* 0x000fe2000f8e0209 */
[C---:B------:R-:W-:Y:S01]  /*08d0*/  SHF.L.U64.HI R6, R7.reuse, 0x3, R21 ;  /* 0x0000000307067819 */ /* 0x040fe20000010215 */
[--C-:B------:R-:W-:Y:S01]  /*08e0*/  IMAD.WIDE.U32 R16, R30, UR18, R10.reuse ;  /* 0x000000121e107c25 */ /* 0x100fe2000f8e000a */
[----:B------:R-:W-:Y:S01]  /*08f0*/  SHF.L.U32 R7, R7, 0x3, RZ ;  /* 0x0000000307077819 */ /* 0x000fe200000006ff */
[----:B---3--:R-:W-:Y:S01]  /*0900*/  UMOV UR11, UR14 ;  /* 0x0000000e000b7c82 */ /* 0x008fe20008000000 */
[----:B------:R-:W-:Y:S01]  /*0910*/  IADD3.X R9, PT, PT, R3, UR12, RZ, P1, !PT ;  /* 0x0000000c03097c10 */ /* 0x000fe20008ffe4ff */
[----:B------:R-:W-:-:S04]  /*0920*/  IMAD.WIDE.U32 R14, R28, UR18, R10 ;  /* 0x000000121c0e7c25 */ /* 0x000fc8000f8e000a */
[----:B------:R-:W-:Y:S01]  /*0930*/  IMAD.WIDE.U32 R12, R26, UR18, R10 ;  /* 0x000000121a0c7c25 */ /* 0x000fe2000f8e000a */
[----:B------:R-:W-:-:S03]  /*0940*/  IADD3 R50, PT, PT, R15, R45, RZ ;  /* 0x0000002d0f327210 */ /* 0x000fc60007ffe0ff */
[----:B------:R-:W-:-:S04]  /*0950*/  IMAD.WIDE.U32 R10, R24, UR18, R10 ;  /* 0x00000012180a7c25 */ /* 0x000fc8000f8e000a */
[----:B------:R-:W-:Y:S02]  /*0960*/  IMAD R47, R24, UR19, R47 ;  /* 0x00000013182f7c24 */ /* 0x000fe4000f8e022f */
[----:B------:R-:W-:Y:S02]  /*0970*/  IMAD.IADD R48, R19, 0x1, R43 ;  /* 0x0000000113307824 */ /* 0x000fe400078e022b */
[----:B------:R-:W-:Y:S02]  /*0980*/  IMAD.IADD R49, R17, 0x1, R49 ;  /* 0x0000000111317824 */ /* 0x000fe400078e0231 */
[----:B------:R-:W-:Y:S02]  /*0990*/  IMAD.IADD R51, R13, 0x1, R51 ;  /* 0x000000010d337824 */ /* 0x000fe400078e0233 */
[----:B0-----:R-:W-:-:S07]  /*09a0*/  IMAD.IADD R52, R11, 0x1, R47 ;  /* 0x000000010b347824 */ /* 0x001fce00078e022f */
.L_x_3:
[----:B--2---:R-:W-:Y:S01]  /*09b0*/  IADD3 R44, P0, PT, R7, UR4, RZ ;  /* 0x00000004072c7c10 */ /* 0x004fe2000ff1e0ff */
[----:B------:R-:W-:Y:S01]  /*09c0*/  UIADD3 UR10, UP0, UPT, UR10, -0x8, URZ ;  /* 0xfffffff80a0a7890 */ /* 0x000fe2000ff1e0ff */
[----:B------:R-:W-:Y:S01]  /*09d0*/  IADD3 R42, P1, PT, R4, UR4, RZ ;  /* 0x00000004042a7c10 */ /* 0x000fe2000ff3e0ff */
[----:B------:R-:W-:Y:S01]  /*09e0*/  UIMAD UR12, UR13, 0xc0, URZ ;  /* 0x000000c00d0c78a4 */ /* 0x000fe2000f8e02ff */
[----:B------:R-:W-:Y:S01]  /*09f0*/  IADD3.X R45, PT, PT, R6, UR5, RZ, P0, !PT ;  /* 0x00000005062d7c10 */ /* 0x000fe200087fe4ff */
[----:B------:R-:W-:Y:S01]  /*0a00*/  UIADD3.X UR11, UPT, UPT, UR11, -0x1, URZ, UP0, !UPT ;  /* 0xffffffff0b0b7890 */ /* 0x000fe200087fe4ff */
[----:B------:R-:W-:Y:S01]  /*0a10*/  IADD3.X R43, PT, PT, R8, UR5, RZ, P1, !PT ;  /* 0x00000005082b7c10 */ /* 0x000fe20008ffe4ff */
[----:B------:R-:W-:Y:S01]  /*0a20*/  UISETP.NE.U32.AND UP0, UPT, UR10, URZ, UPT ;  /* 0x000000ff0a00728c */ /* 0x000fe2000bf05070 */
[----:B------:R-:W-:Y:S01]  /*0a30*/  IADD3 R46, P0, PT, R5, UR4, RZ ;  /* 0x00000004052e7c10 */ /* 0x000fe2000ff1e0ff */
[----:B------:R0:W-:Y:S02]  /*0a40*/  STG.E.64 desc[UR16][R44.64], RZ ;  /* 0x000000ff2c007986 */ /* 0x0001e4000c101b10 */
[----:B------:R-:W-:Y:S01]  /*0a50*/  UISETP.NE.AND.EX UP0, UPT, UR11, URZ, UPT, UP0 ;  /* 0x000000ff0b00728c */ /* 0x000fe2000bf05300 */
[----:B------:R-:W-:Y:S01]  /*0a60*/  IADD3.X R47, PT, PT, R9, UR5, RZ, P0, !PT ;  /* 0x00000005092f7c10 */ /* 0x000fe200087fe4ff */
[----:B------:R1:W-:Y:S04]  /*0a70*/  STG.E.64 desc[UR16][R42.64], RZ ;  /* 0x000000ff2a007986 */ /* 0x0003e8000c101b10 */
[----:B------:R2:W-:Y:S01]  /*0a80*/  STG.E.64 desc[UR16][R46.64], RZ ;  /* 0x000000ff2e007986 */ /* 0x0005e2000c101b10 */
[----:B0-----:R-:W-:-:S02]  /*0a90*/  IADD3 R44, P1, PT, R18, UR4, RZ ;  /* 0x00000004122c7c10 */ /* 0x001fc4000ff3e0ff */
[----:B-1----:R-:W-:Y:S02]  /*0aa0*/  IADD3 R42, P0, PT, R16, UR4, RZ ;  /* 0x00000004102a7c10 */ /* 0x002fe4000ff1e0ff */
[----:B------:R-:W-:Y:S02]  /*0ab0*/  IADD3.X R45, PT, PT, R48, UR5, RZ, P1, !PT ;  /* 0x00000005302d7c10 */ /* 0x000fe40008ffe4ff */
[----:B------:R-:W-:Y:S02]  /*0ac0*/  IADD3.X R43, PT, PT, R49, UR5, RZ, P0, !PT ;  /* 0x00000005312b7c10 */ /* 0x000fe400087fe4ff */
[----:B--2---:R-:W-:Y:S01]  /*0ad0*/  IADD3 R46, P1, PT, R14, UR4, RZ ;  /* 0x000000040e2e7c10 */ /* 0x004fe2000ff3e0ff */
[----:B------:R0:W-:Y:S03]  /*0ae0*/  STG.E.64 desc[UR16][R44.64], RZ ;  /* 0x000000ff2c007986 */ /* 0x0001e6000c101b10 */
[----:B------:R-:W-:Y:S01]  /*0af0*/  IADD3.X R47, PT, PT, R50, UR5, RZ, P1, !PT ;  /* 0x00000005322f7c10 */ /* 0x000fe20008ffe4ff */
[----:B------:R1:W-:Y:S04]  /*0b00*/  STG.E.64 desc[UR16][R42.64], RZ ;  /* 0x000000ff2a007986 */ /* 0x0003e8000c101b10 */
[----:B------:R2:W-:Y:S01]  /*0b10*/  STG.E.64 desc[UR16][R46.64], RZ ;  /* 0x000000ff2e007986 */ /* 0x0005e2000c101b10 */
[----:B0-----:R-:W-:-:S02]  /*0b20*/  IADD3 R44, P1, PT, R10, UR4, RZ ;  /* 0x000000040a2c7c10 */ /* 0x001fc4000ff3e0ff */
[----:B-1----:R-:W-:Y:S02]  /*0b30*/  IADD3 R42, P0, PT, R12, UR4, RZ ;  /* 0x000000040c2a7c10 */ /* 0x002fe4000ff1e0ff */
[----:B------:R-:W-:Y:S02]  /*0b40*/  IADD3.X R45, PT, PT, R52, UR5, RZ, P1, !PT ;  /* 0x00000005342d7c10 */ /* 0x000fe40008ffe4ff */
[----:B------:R-:W-:Y:S01]  /*0b50*/  IADD3.X R43, PT, PT, R51, UR5, RZ, P0, !PT ;  /* 0x00000005332b7c10 */ /* 0x000fe200087fe4ff */
[----:B------:R-:W-:-:S04]  /*0b60*/  UIMAD.WIDE.U32 UR4, UR22, 0xc0, UR4 ;  /* 0x000000c0160478a5 */ /* 0x000fc8000f8e0004 */
[----:B------:R2:W-:Y:S01]  /*0b70*/  STG.E.64 desc[UR16][R42.64], RZ ;  /* 0x000000ff2a007986 */ /* 0x0005e2000c101b10 */
[----:B------:R-:W-:-:S03]  /*0b80*/  UIADD3 UR5, UPT, UPT, UR5, UR12, URZ ;  /* 0x0000000c05057290 */ /* 0x000fc6000fffe0ff */
[----:B------:R2:W-:Y:S01]  /*0b90*/  STG.E.64 desc[UR16][R44.64], RZ ;  /* 0x000000ff2c007986 */ /* 0x0005e2000c101b10 */
[----:B------:R-:W-:Y:S08]  /*0ba0*/  BRA.U UP0, `(.L_x_3) ;  /* 0xfffffffd00807547 */ /* 0x000ff0000b83ffff */
[----:B------:R-:W0:Y:S01]  /*0bb0*/  LDCU UR4, c[0x0][0x3a0] ;  /* 0x00007400ff0477ac */ /* 0x000e220008000800 */
[----:B------:R-:W-:Y:S01]  /*0bc0*/  UMOV UR5, UR14 ;  /* 0x0000000e00057c82 */ /* 0x000fe20008000000 */
[----:B0-----:R-:W-:-:S12]  /*0bd0*/  ULOP3.LUT UR4, UR4, 0xfffffff8, URZ, 0xc0, !UPT ;  /* 0xfffffff804047892 */ /* 0x001fd8000f8ec0ff */
.L_x_2:
[----:B------:R-:W0:Y:S01]  /*0be0*/  LDCU UR14, c[0x0][0x3a0] ;  /* 0x00007400ff0e77ac */ /* 0x000e220008000800 */
[----:B------:R-:W-:Y:S01]  /*0bf0*/  IADD3 R20, PT, PT, R38, UR6, RZ ;  /* 0x0000000626147c10 */ /* 0x000fe2000fffe0ff */
[----:B0-----:R-:W-:-:S04]  /*0c00*/  ULOP3.LUT UR12, UR14, 0x7, URZ, 0xc0, !UPT ;  /* 0x000000070e0c7892 */ /* 0x001fc8000f8ec0ff */
[----:B------:R-:W-:-:S04]  /*0c10*/  UISETP.NE.U32.AND UP0, UPT, UR12, URZ, UPT ;  /* 0x000000ff0c00728c */ /* 0x000fc8000bf05070 */
[----:B------:R-:W-:-:S09]  /*0c20*/  UISETP.NE.AND.EX UP0, UPT, URZ, URZ, UPT, UP0 ;  /* 0x000000ffff00728c */ /* 0x000fd2000bf05300 */
[----:B------:R-:W-:Y:S05]  /*0c30*/  BRA.U !UP0, `(.L_x_4) ;  /* 0x00000005083c7547 */ /* 0x000fea000b800000 */
[----:B------:R-:W0:Y:S01]  /*0c40*/  LDCU.64 UR18, c[0x0][0x3d0] ;  /* 0x00007a00ff1277ac */ /* 0x000e220008000a00 */
[----:B------:R-:W0:Y:S01]  /*0c50*/  LDCU.64 UR20, c[0x0][0x3c8] ;  /* 0x00007900ff1477ac */ /* 0x000e220008000a00 */
[----:B------:R-:W-:Y:S02]  /*0c60*/  UIADD3 UR12, UP0, UPT, UR12, -0x1, URZ ;  /* 0xffffffff0c0c7890 */ /* 0x000fe4000ff1e0ff */
[----:B------:R-:W-:Y:S02]  /*0c70*/  ULOP3.LUT UR15, UR14, 0x3, URZ, 0xc0, !UPT ;  /* 0x000000030e0f7892 */ /* 0x000fe4000f8ec0ff */
[----:B------:R-:W-:Y:S02]  /*0c80*/  UIADD3.X UR14, UPT, UPT, URZ, -0x1, URZ, UP0, !UPT ;  /* 0xffffffffff0e7890 */ /* 0x000fe400087fe4ff */
[----:B------:R-:W-:Y:S02]  /*0c90*/  UISETP.GE.U32.AND UP0, UPT, UR12, 0x3, UPT ;  /* 0x000000030c00788c */ /* 0x000fe4000bf06070 */
[----:B------:R-:W-:-:S02]  /*0ca0*/  UISETP.NE.U32.AND UP1, UPT, UR15, URZ, UPT ;  /* 0x000000ff0f00728c */ /* 0x000fc4000bf25070 */
[----:B------:R-:W-:Y:S02]  /*0cb0*/  UISETP.GE.U32.AND.EX UP0, UPT, UR14, URZ, UPT, UP0 ;  /* 0x000000ff0e00728c */ /* 0x000fe4000bf06100 */
[----:B------:R-:W-:Y:S02]  /*0cc0*/  UISETP.NE.AND.EX UP1, UPT, URZ, URZ, UPT, UP1 ;  /* 0x000000ffff00728c */ /* 0x000fe4000bf25310 */
[----:B0-----:R-:W-:Y:S02]  /*0cd0*/  UIMAD UR21, UR21, UR18, URZ ;  /* 0x00000012151572a4 */ /* 0x001fe4000f8e02ff */
[----:B------:R-:W-:Y:S02]  /*0ce0*/  UIMAD.WIDE.U32 UR10, UR20, UR18, URZ ;  /* 0x00000012140a72a5 */ /* 0x000fe4000f8e00ff */
[----:B------:R-:W-:-:S04]  /*0cf0*/  UIMAD UR19, UR19, UR20, UR21 ;  /* 0x00000014131372a4 */ /* 0x000fc8000f8e0215 */
[----:B------:R-:W-:-:S04]  /*0d00*/  UIADD3 UR19, UPT, UPT, UR11, UR19, URZ ;  /* 0x000000130b137290 */ /* 0x000fc8000fffe0ff */
[----:B------:R-:W-:-:S04]  /*0d10*/  UIMAD UR12, UR19, 0x3, URZ ;  /* 0x00000003130c78a4 */ /* 0x000fc8000f8e02ff */
[----:B------:R-:W-:Y:S01]  /*0d20*/  UIADD3 UR14, UPT, UPT, UR9, UR12, URZ ;  /* 0x0000000c090e7290 */ /* 0x000fe2000fffe0ff */
[----:B------:R-:W-:Y:S11]  /*0d30*/  BRA.U !UP0, `(.L_x_5) ;  /* 0x0000000108647547 */ /* 0x000ff6000b800000 */
[----:B------:R-:W0:Y:S01]  /*0d40*/  LDCU.64 UR20, c[0x0][0x3c0] ;  /* 0x00007800ff1477ac */ /* 0x000e220008000a00 */
[----:B------:R-:W-:Y:S01]  /*0d50*/  IMAD.U32 R4, RZ, RZ, UR8 ;  /* 0x00000008ff047e24 */ /* 0x000fe2000f8e00ff */
[----:B------:R-:W-:Y:S01]  /*0d60*/  MOV R9, UR10 ;  /* 0x0000000a00097c02 */ /* 0x000fe20008000f00 */
[----:B------:R-:W-:Y:S01]  /*0d70*/  IMAD.U32 R5, RZ, RZ, UR9 ;  /* 0x00000009ff057e24 */ /* 0x000fe2000f8e00ff */
[----:B------:R-:W-:Y:S02]  /*0d80*/  UIMAD UR12, UR14, UR4, URZ ;  /* 0x000000040e0c72a4 */ /* 0x000fe4000f8e02ff */
[----:B------:R-:W-:Y:S01]  /*0d90*/  IMAD.WIDE.U32 R4, R4, UR4, R20 ;  /* 0x0000000404047c25 */ /* 0x000fe2000f8e0014 */
[----:B------:R-:W-:Y:S02]  /*0da0*/  UIADD3 UR4, UP0, UPT, UR4, 0x4, URZ ;  /* 0x0000000404047890 */ /* 0x000fe4000ff1e0ff */
[----:B------:R-:W-:Y:S01]  /*0db0*/  UIMAD UR12, UR5, UR8, UR12 ;  /* 0x00000008050c72a4 */ /* 0x000fe2000f8e020c */
[----:B------:R-:W-:Y:S01]  /*0dc0*/  IMAD.U32 R11, RZ, RZ, UR10 ;  /* 0x0000000aff0b7e24 */ /* 0x000fe2000f8e00ff */
[----:B------:R-:W-:-:S04]  /*0dd0*/  UIADD3.X UR5, UPT, UPT, URZ, UR5, URZ, UP0, !UPT ;  /* 0x00000005ff057290 */ /* 0x000fc800087fe4ff */
[----:B------:R-:W-:Y:S01]  /*0de0*/  IADD3 R5, PT, PT, R5, UR12, RZ ;  /* 0x0000000c05057c10 */ /* 0x000fe2000fffe0ff */
[----:B------:R-:W-:Y:S01]  /*0df0*/  UIMAD UR12, UR19, 0x18, URZ ;  /* 0x00000018130c78a4 */ /* 0x000fe2000f8e02ff */
[----:B0-----:R-:W-:-:S04]  /*0e00*/  LEA R6, P0, R4, UR20, 0x3 ;  /* 0x0000001404067c11 */ /* 0x001fc8000f8018ff */
[----:B------:R-:W-:Y:S01]  /*0e10*/  LEA.HI.X R7, R4, UR21, R5, 0x3, P0 ;  /* 0x0000001504077c11 */ /* 0x000fe200080f1c05 */
[----:B------:R-:W-:-:S04]  /*0e20*/  IMAD.U32 R5, RZ, RZ, UR10 ;  /* 0x0000000aff057e24 */ /* 0x000fc8000f8e00ff */
[----:B------:R-:W-:Y:S01]  /*0e30*/  IMAD.WIDE.U32 R4, R5, 0x18, R6 ;  /* 0x0000001805047825 */ /* 0x000fe200078e0006 */
[----:B------:R0:W-:Y:S03]  /*0e40*/  STG.E.64 desc[UR16][R6.64], RZ ;  /* 0x000000ff06007986 */ /* 0x0001e6000c101b10 */
[----:B------:R-:W-:Y:S02]  /*0e50*/  VIADD R5, R5, UR12 ;  /* 0x0000000c05057c36 */ /* 0x000fe40008000000 */
[----:B------:R-:W-:-:S03]  /*0e60*/  IMAD.WIDE.U32 R8, R9, 0x18, R4 ;  /* 0x0000001809087825 */ /* 0x000fc600078e0004 */
[----:B------:R0:W-:Y:S01]  /*0e70*/  STG.E.64 desc[UR16][R4.64], RZ ;  /* 0x000000ff04007986 */ /* 0x0001e2000c101b10 */
[----:B------:R-:W-:Y:S02]  /*0e80*/  VIADD R9, R9, UR12 ;  /* 0x0000000c09097c36 */ /* 0x000fe40008000000 */
[----:B------:R-:W-:-:S03]  /*0e90*/  IMAD.WIDE.U32 R10, R11, 0x18, R8 ;  /* 0x000000180b0a7825 */ /* 0x000fc600078e0008 */
[----:B------:R0:W-:Y:S02]  /*0ea0*/  STG.E.64 desc[UR16][R8.64], RZ ;  /* 0x000000ff08007986 */ /* 0x0001e4000c101b10 */
[----:B------:R-:W-:-:S05]  /*0eb0*/  IADD3 R11, PT, PT, R11, UR12, RZ ;  /* 0x0000000c0b0b7c10 */ /* 0x000fca000fffe0ff */
[----:B------:R0:W-:Y:S02]  /*0ec0*/  STG.E.64 desc[UR16][R10.64], RZ ;  /* 0x000000ff0a007986 */ /* 0x0001e4000c101b10 */
.L_x_5:
[----:B------:R-:W-:Y:S05]  /*0ed0*/  BRA.U !UP1, `(.L_x_4) ;  /* 0x0000000109947547 */ /* 0x000fea000b800000 */
[----:B------:R-:W1:Y:S01]  /*0ee0*/  LDCU UR12, c[0x0][0x3a0] ;  /* 0x00007400ff0c77ac */ /* 0x000e620008000800 */
[----:B------:R-:W-:-:S04]  /*0ef0*/  UISETP.NE.U32.AND UP0, UPT, UR15, 0x1, UPT ;  /* 0x000000010f00788c */ /* 0x000fc8000bf05070 */
[----:B------:R-:W-:Y:S02]  /*0f00*/  UISETP.NE.AND.EX UP0, UPT, URZ, URZ, UPT, UP0 ;  /* 0x000000ffff00728c */ /* 0x000fe4000bf05300 */
[----:B-1----:R-:W-:-:S07]  /*0f10*/  ULOP3.LUT UP1, URZ, UR12, 0x1, URZ, 0xc0, !UPT ;  /* 0x000000010cff7892 */ /* 0x002fce000f82c0ff */
[----:B------:R-:W-:Y:S05]  /*0f20*/  BRA.U !UP0, `(.L_x_6) ;  /* 0x00000001084c7547 */ /* 0x000fea000b800000 */
[----:B------:R-:W1:Y:S01]  /*0f30*/  LDCU.64 UR20, c[0x0][0x3c0] ;  /* 0x00007800ff1477ac */ /* 0x000e620008000a00 */
[----:B0-----:R-:W-:Y:S01]  /*0f40*/  MOV R4, R20 ;  /* 0x0000001400047202 */ /* 0x001fe20000000f00 */
[----:B------:R-:W-:Y:S01]  /*0f50*/  IMAD.U32 R6, RZ, RZ, UR8 ;  /* 0x00000008ff067e24 */ /* 0x000fe2000f8e00ff */
[----:B------:R-:W-:Y:S01]  /*0f60*/  UIMAD UR11, UR14, UR4, URZ ;  /* 0x000000040e0b72a4 */ /* 0x000fe2000f8e02ff */
[----:B------:R-:W-:Y:S02]  /*0f70*/  IMAD.MOV.U32 R5, RZ, RZ, R21 ;  /* 0x000000ffff057224 */ /* 0x000fe400078e0015 */
[----:B------:R-:W-:Y:S01]  /*0f80*/  IMAD.U32 R7, RZ, RZ, UR9 ;  /* 0x00000009ff077e24 */ /* 0x000fe2000f8e00ff */
[----:B------:R-:W-:Y:S01]  /*0f90*/  UIMAD UR11, UR5, UR8, UR11 ;  /* 0x00000008050b72a4 */ /* 0x000fe2000f8e020b */
[----:B------:R-:W-:Y:S01]  /*0fa0*/  IMAD.WIDE.U32 R4, R6, UR4, R4 ;  /* 0x0000000406047c25 */ /* 0x000fe2000f8e0004 */
[----:B------:R-:W-:-:S04]  /*0fb0*/  UIADD3 UR4, UP0, UPT, UR4, 0x2, URZ ;  /* 0x0000000204047890 */ /* 0x000fc8000ff1e0ff */
[----:B------:R-:W-:Y:S01]  /*0fc0*/  VIADD R5, R5, UR11 ;  /* 0x0000000b05057c36 */ /* 0x000fe20008000000 */
[----:B------:R-:W-:Y:S01]  /*0fd0*/  UIADD3.X UR5, UPT, UPT, URZ, UR5, URZ, UP0, !UPT ;  /* 0x00000005ff057290 */ /* 0x000fe200087fe4ff */
[----:B-1----:R-:W-:-:S04]  /*0fe0*/  LEA R6, P0, R4, UR20, 0x3 ;  /* 0x0000001404067c11 */ /* 0x002fc8000f8018ff */
[----:B------:R-:W-:Y:S02]  /*0ff0*/  LEA.HI.X R7, R4, UR21, R5, 0x3, P0 ;  /* 0x0000001504077c11 */ /* 0x000fe400080f1c05 */
[----:B------:R-:W-:Y:S01]  /*1000*/  MOV R5, UR10 ;  /* 0x0000000a00057c02 */ /* 0x000fe20008000f00 */
[----:B------:R-:W-:Y:S02]  /*1010*/  UIMAD UR10, UR19, 0x18, URZ ;  /* 0x00000018130a78a4 */ /* 0x000fe4000f8e02ff */
[----:B------:R1:W-:Y:S02]  /*1020*/  STG.E.64 desc[UR16][R6.64], RZ ;  /* 0x000000ff06007986 */ /* 0x0003e4000c101b10 */
[----:B------:R-:W-:-:S04]  /*1030*/  IMAD.WIDE.U32 R4, R5, 0x18, R6 ;  /* 0x0000001805047825 */ /* 0x000fc800078e0006 */
[----:B------:R-:W-:-:S05]  /*1040*/  VIADD R5, R5, UR10 ;  /* 0x0000000a05057c36 */ /* 0x000fca0008000000 */
[----:B------:R1:W-:Y:S02]  /*1050*/  STG.E.64 desc[UR16][R4.64], RZ ;  /* 0x000000ff04007986 */ /* 0x0003e4000c101b10 */
.L_x_6:
[----:B------:R-:W-:Y:S05]  /*1060*/  BRA.U !UP1, `(.L_x_4) ;  /* 0x0000000109307547 */ /* 0x000fea000b800000 */
[----:B------:R-:W3:Y:S01]  /*1070*/  LDCU.64 UR18, c[0x0][0x3c0] ;  /* 0x00007800ff1277ac */ /* 0x000ee20008000a00 */
[----:B01----:R-:W-:Y:S01]  /*1080*/  IMAD.U32 R6, RZ, RZ, UR8 ;  /* 0x00000008ff067e24 */ /* 0x003fe2000f8e00ff */
[----:B------:R-:W-:Y:S01]  /*1090*/  MOV R7, UR9 ;  /* 0x0000000900077c02 */ /* 0x000fe20008000f00 */
[----:B------:R-:W-:Y:S01]  /*10a0*/  IMAD.MOV.U32 R4, RZ, RZ, R20 ;  /* 0x000000ffff047224 */ /* 0x000fe200078e0014 */
[----:B------:R-:W-:Y:S01]  /*10b0*/  UIMAD UR10, UR14, UR4, URZ ;  /* 0x000000040e0a72a4 */ /* 0x000fe2000f8e02ff */
[----:B------:R-:W-:-:S03]  /*10c0*/  IMAD.MOV.U32 R5, RZ, RZ, R21 ;  /* 0x000000ffff057224 */ /* 0x000fc600078e0015 */
[----:B------:R-:W-:Y:S01]  /*10d0*/  UIMAD UR10, UR5, UR8, UR10 ;  /* 0x00000008050a72a4 */ /* 0x000fe2000f8e020a */
[----:B------:R-:W-:-:S05]  /*10e0*/  IMAD.WIDE.U32 R4, R6, UR4, R4 ;  /* 0x0000000406047c25 */ /* 0x000fca000f8e0004 */
[----:B------:R-:W-:Y:S02]  /*10f0*/  IADD3 R5, PT, PT, R5, UR10, RZ ;  /* 0x0000000a05057c10 */ /* 0x000fe4000fffe0ff */
[----:B---3--:R-:W-:-:S04]  /*1100*/  LEA R6, P0, R4, UR18, 0x3 ;  /* 0x0000001204067c11 */ /* 0x008fc8000f8018ff */
[----:B------:R-:W-:-:S05]  /*1110*/  LEA.HI.X R7, R4, UR19, R5, 0x3, P0 ;  /* 0x0000001304077c11 */ /* 0x000fca00080f1c05 */
[----:B------:R3:W-:Y:S04]  /*1120*/  STG.E.64 desc[UR16][R6.64], RZ ;  /* 0x000000ff06007986 */ /* 0x0007e8000c101b10 */
.L_x_4:
[----:B------:R-:W0:Y:S01]  /*1130*/  LDCU.64 UR4, c[0x0][0x3b8] ;  /* 0x00007700ff0477ac */ /* 0x000e220008000a00 */
[----:B------:R-:W-:-:S04]  /*1140*/  UIADD3 UR6, UP0, UPT, UR6, 0x1, URZ ;  /* 0x0000000106067890 */ /* 0x000fc8000ff1e0ff */
[----:B------:R-:W-:Y:S02]  /*1150*/  UIADD3.X UR7, UPT, UPT, URZ, UR7, URZ, UP0, !UPT ;  /* 0x00000007ff077290 */ /* 0x000fe400087fe4ff */
[----:B------:R-:W-:-:S04]  /*1160*/  UISETP.NE.U32.AND UP0, UPT, UR6, 0x3, UPT ;  /* 0x000000030600788c */ /* 0x000fc8000bf05070 */
[----:B------:R-:W-:Y:S01]  /*1170*/  UISETP.NE.AND.EX UP0, UPT, UR7, URZ, UPT, UP0 ;  /* 0x000000ff0700728c */ /* 0x000fe2000bf05300 */
[----:B01----:R-:W-:-:S04]  /*1180*/  LEA R4, P0, R20, UR4, 0x3 ;  /* 0x0000000414047c11 */ /* 0x003fc8000f8018ff */
[----:B------:R-:W-:Y:S02]  /*1190*/  LEA.HI.X R5, R20, UR5, R21, 0x3, P0 ;  /* 0x0000000514057c11 */ /* 0x000fe400080f1c15 */
[----:B------:R-:W-:-:S03]  /*11a0*/  PLOP3.LUT P0, PT, PT, PT, UP0, 0x80, 0x8 ;  /* 0x000000000008781c */ /* 0x000fc60003f0f008 */
[----:B------:R0:W-:Y:S10]  /*11b0*/  STG.E.64 desc[UR16][R4.64], R22 ;  /* 0x0000001604007986 */ /* 0x0001f4000c101b10 */
[----:B------:R-:W-:Y:S05]  /*11c0*/  @!P0 EXIT ;  /* 0x000000000000894d */ /* 0x000fea0003800000 */
[----:B------:R-:W-:Y:S05]  /*11d0*/  BRA `(.L_x_7) ;  /* 0xfffffff4000c7947 */ /* 0x000fea000383ffff */
.L_x_1:
[----:B------:R-:W-:Y:S01]  /*11e0*/  ULOP3.LUT UR14, UR10, 0x7, URZ, 0xc0, !UPT ;  /* 0x000000070a0e7892 */ /* 0x000fe2000f8ec0ff */
[C---:B------:R-:W-:Y:S01]  /*11f0*/  IMAD R5, R12.reuse, UR5, RZ ;  /* 0x000000050c057c24 */ /* 0x040fe2000f8e02ff */
[----:B------:R-:W-:Y:S01]  /*1200*/  ULOP3.LUT UR11, UR10, 0x3, URZ, 0xc0, !UPT ;  /* 0x000000030a0b7892 */ /* 0x000fe2000f8ec0ff */
[----:B------:R-:W-:Y:S01]  /*1210*/  IMAD.WIDE.U32 R12, R12, UR4, RZ ;  /* 0x000000040c0c7c25 */ /* 0x000fe2000f8e00ff */
[----:B------:R-:W-:Y:S02]  /*1220*/  UIADD3 UR12, UP0, UPT, UR14, -0x1, URZ ;  /* 0xffffffff0e0c7890 */ /* 0x000fe4000ff1e0ff */
[----:B------:R-:W-:Y:S01]  /*1230*/  ULOP3.LUT UR10, UR10, 0xfffffff8, URZ, 0xc0, !UPT ;  /* 0xfffffff80a0a7892 */ /* 0x000fe2000f8ec0ff */
[----:B------:R-:W-:Y:S01]  /*1240*/  IMAD.IADD R2, R13, 0x1, R5 ;  /* 0x000000010d027824 */ /* 0x000fe200078e0205 */
[----:B------:R-:W-:Y:S01]  /*1250*/  UIADD3.X UR13, UPT, UPT, URZ, -0x1, URZ, UP0, !UPT ;  /* 0xffffffffff0d7890 */ /* 0x000fe200087fe4ff */
[----:B------:R-:W-:Y:S01]  /*1260*/  UMOV UR6, URZ ;  /* 0x000000ff00067c82 */ /* 0x000fe20008000000 */
[----:B------:R-:W-:-:S10]  /*1270*/  UMOV UR7, URZ ;  /* 0x000000ff00077c82 */ /* 0x000fd40008000000 */
.L_x_17:
[----:B------:R-:W-:Y:S01]  /*1280*/  IADD3 R14, P0, PT, R38, UR6, RZ ;  /* 0x00000006260e7c10 */ /* 0x000fe2000ff1e0ff */
[----:B------:R-:W-:Y:S01]  /*1290*/  UISETP.GE.U32.AND UP1, UPT, UR12, 0x3, UPT ;  /* 0x000000030c00788c */ /* 0x000fe2000bf26070 */
[----:B-1----:R-:W-:Y:S02]  /*12a0*/  CS2R R4, SRZ ;  /* 0x0000000000047805 */ /* 0x002fe4000001ff00 */
[----:B------:R-:W-:Y:S02]  /*12b0*/  CS2R R16, SRZ ;  /* 0x0000000000107805 */ /* 0x000fe4000001ff00 */
[----:B------:R-:W-:Y:S01]  /*12c0*/  IADD3.X R15, PT, PT, R0, UR7, RZ, P0, !PT ;  /* 0x00000007000f7c10 */ /* 0x000fe200087fe4ff */
[----:B------:R-:W-:-:S11]  /*12d0*/  UISETP.GE.U32.AND.EX UP1, UPT, UR13, URZ, UPT, UP1 ;  /* 0x000000ff0d00728c */ /* 0x000fd6000bf26110 */
.L_x_14:
[----:B------:R-:W-:Y:S01]  /*12e0*/  CS2R R44, SRZ ;  /* 0x00000000002c7805 */ /* 0x000fe2000001ff00 */
[----:B------:R-:W-:Y:S01]  /*12f0*/  UMOV UR4, URZ ;  /* 0x000000ff00047c82 */ /* 0x000fe20008000000 */
[----:B------:R-:W-:-:S05]  /*1300*/  UMOV UR5, URZ ;  /* 0x000000ff00057c82 */ /* 0x000fca0008000000 */
.L_x_13:
[----:B-1----:R-:W1:Y:S01]  /*1310*/  LDCU.64 UR20, c[0x0][0x3a8] ;  /* 0x00007500ff1477ac */ /* 0x002e620008000a00 */
[----:B------:R-:W-:Y:S01]  /*1320*/  IADD3 R23, P0, PT, R12, UR4, RZ ;  /* 0x000000040c177c10 */ /* 0x000fe2000ff1e0ff */
[----:B------:R-:W-:Y:S01]  /*1330*/  IMAD.MOV.U32 R6, RZ, RZ, R10 ;  /* 0x000000ffff067224 */ /* 0x000fe200078e000a */
[----:B------:R-:W-:Y:S01]  /*1340*/  MOV R21, UR5 ;  /* 0x0000000500157c02 */ /* 0x000fe20008000f00 */
[----:B------:R-:W2:Y:S01]  /*1350*/  LDCU.64 UR18, c[0x0][0x388] ;  /* 0x00007100ff1277ac */ /* 0x000ea20008000a00 */
[----:B------:R-:W-:Y:S02]  /*1360*/  IMAD.MOV.U32 R7, RZ, RZ, R3 ;  /* 0x000000ffff077224 */ /* 0x000fe400078e0003 */
[----:B------:R-:W-:Y:S02]  /*1370*/  HFMA2 R42, -RZ, RZ, 0, 0 ;  /* 0x00000000ff2a7431 */ /* 0x000fe400000001ff */
[----:B------:R-:W-:Y:S01]  /*1380*/  IMAD.U32 R20, RZ, RZ, UR4 ;  /* 0x00000004ff147e24 */ /* 0x000fe2000f8e00ff */
[----:B------:R-:W-:-:S02]  /*1390*/  UIADD3 UR4, UP0, UPT, UR4, 0x1, URZ ;  /* 0x0000000104047890 */ /* 0x000fc4000ff1e0ff */
[----:B-1----:R-:W-:Y:S02]  /*13a0*/  UISETP.GE.U32.AND UP2, UPT, UR20, 0x8, UPT ;  /* 0x000000081400788c */ /* 0x002fe4000bf46070 */
[----:B------:R-:W-:Y:S01]  /*13b0*/  IMAD.WIDE.U32 R20, R4, UR20, R20 ;  /* 0x0000001404147c25 */ /* 0x000fe2000f8e0014 */
[----:B------:R-:W-:Y:S02]  /*13c0*/  UISETP.NE.U32.AND UP3, UPT, UR4, UR20, UPT ;  /* 0x000000140400728c */ /* 0x000fe4000bf65070 */
[----:B------:R-:W-:Y:S01]  /*13d0*/  UISETP.GE.U32.AND.EX UP2, UPT, UR21, URZ, UPT, UP2 ;  /* 0x000000ff1500728c */ /* 0x000fe2000bf46120 */
[----:B--2---:R-:W-:Y:S01]  /*13e0*/  IMAD.WIDE.U32 R18, R23, UR18, R6 ;  /* 0x0000001217127c25 */ /* 0x004fe2000f8e0006 */
[----:B------:R-:W-:Y:S01]  /*13f0*/  IADD3.X R6, PT, PT, R2, UR5, RZ, P0, !PT ;  /* 0x0000000502067c10 */ /* 0x000fe200087fe4ff */
[----:B------:R-:W-:Y:S02]  /*1400*/  UIADD3.X UR5, UPT, UPT, URZ, UR5, URZ, UP0, !UPT ;  /* 0x00000005ff057290 */ /* 0x000fe400087fe4ff */
[----:B------:R-:W-:-:S02]  /*1410*/  IMAD R7, R5, UR20, RZ ;  /* 0x0000001405077c24 */ /* 0x000fc4000f8e02ff */
[----:B------:R-:W-:Y:S01]  /*1420*/  IMAD R6, R6, UR18, RZ ;  /* 0x0000001206067c24 */ /* 0x000fe2000f8e02ff */
[----:B------:R-:W-:Y:S02]  /*1430*/  UISETP.NE.AND.EX UP0, UPT, UR5, UR21, UPT, UP3 ;  /* 0x000000150500728c */ /* 0x000fe4000bf05330 */
[----:B------:R-:W-:Y:S02]  /*1440*/  IMAD R25, R4, UR21, R7 ;  /* 0x0000001504197c24 */ /* 0x000fe4000f8e0207 */
[----:B------:R-:W-:Y:S02]  /*1450*/  IMAD R23, R23, UR19, R6 ;  /* 0x0000001317177c24 */ /* 0x000fe4000f8e0206 */
[----:B------:R-:W-:Y:S02]  /*1460*/  IMAD.MOV.U32 R7, RZ, RZ, RZ ;  /* 0x000000ffff077224 */ /* 0x000fe400078e00ff */
[----:B------:R-:W-:Y:S01]  /*1470*/  IMAD.IADD R6, R21, 0x1, R25 ;  /* 0x0000000115067824 */ /* 0x000fe200078e0219 */
[----:B------:R-:W-:Y:S01]  /*1480*/  IADD3 R50, PT, PT, R19, R23, RZ ;  /* 0x0000001713327210 */ /* 0x000fe20007ffe0ff */
[----:B------:R-:W-:Y:S06]  /*1490*/  BRA.U !UP2, `(.L_x_8) ;  /* 0x000000010acc7547 */ /* 0x000fec000b800000 */
[----:B------:R-:W-:Y:S01]  /*14a0*/  IMAD.MOV.U32 R52, RZ, RZ, RZ ;  /* 0x000000ffff347224 */ /* 0x000fe200078e00ff */
[----:B------:R-:W1:Y:S01]  /*14b0*/  LDCU.64 UR18, c[0x0][0x380] ;  /* 0x00007000ff1277ac */ /* 0x000e620008000a00 */
[----:B------:R-:W-:-:S07]  /*14c0*/  IMAD.MOV.U32 R7, RZ, RZ, RZ ;  /* 0x000000ffff077224 */ /* 0x000fce00078e00ff */
.L_x_9:
[----:B------:R-:W2:Y:S01]  /*14d0*/  LDC.64 R46, c[0x0][0x398] ;  /* 0x0000e600ff2e7b82 */ /* 0x000ea20000000a00 */
[----:B------:R-:W-:Y:S01]  /*14e0*/  IADD3 R23, P0, PT, R52, R18, RZ ;  /* 0x0000001234177210 */ /* 0x000fe20007f1e0ff */
[----:B------:R-:W-:Y:S01]  /*14f0*/  IMAD R29, R6, UR20, RZ ;  /* 0x00000014061d7c24 */ /* 0x000fe2000f8e02ff */
[----:B------:R-:W-:Y:S01]  /*1500*/  MOV R26, UR6 ;  /* 0x00000006001a7c02 */ /* 0x000fe20008000f00 */
[----:B------:R-:W-:Y:S01]  /*1510*/  IMAD.MOV.U32 R53, RZ, RZ, R7 ;  /* 0x000000ffff357224 */ /* 0x000fe200078e0007 */
[----:B------:R-:W-:Y:S01]  /*1520*/  IADD3.X R22, PT, PT, R7, R50, RZ, P0, !PT ;  /* 0x0000003207167210 */ /* 0x000fe200007fe4ff */
[----:B------:R-:W-:Y:S02]  /*1530*/  IMAD.U32 R27, RZ, RZ, UR7 ;  /* 0x00000007ff1b7e24 */ /* 0x000fe4000f8e00ff */
[----:B------:R-:W-:-:S04]  /*1540*/  IMAD.WIDE.U32 R24, R20, UR20, R52 ;  /* 0x0000001414187c25 */ /* 0x000fc8000f8e0034 */
[----:B------:R-:W-:Y:S02]  /*1550*/  IMAD R31, R20, UR21, R29 ;  /* 0x00000015141f7c24 */ /* 0x000fe4000f8e021d */
[----:B------:R-:W-:-:S04]  /*1560*/  IMAD.WIDE.U32 R26, R23, 0x3, R26 ;  /* 0x00000003171a7825 */ /* 0x000fc800078e001a */
[----:B------:R-:W-:Y:S01]  /*1570*/  IMAD R29, R22, 0x3, RZ ;  /* 0x00000003161d7824 */ /* 0x000fe200078e02ff */
[----:B-1----:R-:W-:Y:S01]  /*1580*/  LEA R22, P0, R26, UR18, 0x3 ;  /* 0x000000121a167c11 */ /* 0x002fe2000f8018ff */
[----:B------:R-:W-:Y:S02]  /*1590*/  IMAD.IADD R23, R25, 0x1, R31 ;  /* 0x0000000119177824 */ /* 0x000fe400078e021f */
[----:B------:R-:W-:Y:S01]  /*15a0*/  IMAD.IADD R25, R27, 0x1, R29 ;  /* 0x000000011b197824 */ /* 0x000fe200078e021d */
[----:B--2---:R-:W-:-:S04]  /*15b0*/  LEA R46, P1, R24, R46, 0x3 ;  /* 0x0000002e182e7211 */ /* 0x004fc800078218ff */
[----:B------:R-:W-:Y:S02]  /*15c0*/  LEA.HI.X R47, R24, R47, R23, 0x3, P1 ;  /* 0x0000002f182f7211 */ /* 0x000fe400008f1c17 */
[----:B------:R-:W-:-:S03]  /*15d0*/  LEA.HI.X R23, R26, UR19, R25, 0x3, P0 ;  /* 0x000000131a177c11 */ /* 0x000fc600080f1c19 */
[----:B------:R-:W2:Y:S04]  /*15e0*/  LDG.E.64 R34, desc[UR16][R46.64] ;  /* 0x000000102e227981 */ /* 0x000ea8000c1e1b00 */
[----:B------:R-:W2:Y:S04]  /*15f0*/  LDG.E.64 R28, desc[UR16][R22.64] ;  /* 0x00000010161c7981 */ /* 0x000ea8000c1e1b00 */
[----:B------:R-:W3:Y:S04]  /*1600*/  LDG.E.64 R42, desc[UR16][R46.64+0x8] ;  /* 0x000008102e2a7981 */ /* 0x000ee8000c1e1b00 */
[----:B------:R-:W3:Y:S04]  /*1610*/  LDG.E.64 R32, desc[UR16][R22.64+0x18] ;  /* 0x0000181016207981 */ /* 0x000ee8000c1e1b00 */
[----:B------:R-:W4:Y:S04]  /*1620*/  LDG.E.64 R36, desc[UR16][R46.64+0x10] ;  /* 0x000010102e247981 */ /* 0x000f28000c1e1b00 */
[----:B------:R-:W4:Y:S04]  /*1630*/  LDG.E.64 R40, desc[UR16][R22.64+0x30] ;  /* 0x0000301016287981 */ /* 0x000f28000c1e1b00 */
[----:B------:R-:W5:Y:S04]  /*1640*/  LDG.E.64 R24, desc[UR16][R46.64+0x18] ;  /* 0x000018102e187981 */ /* 0x000f68000c1e1b00 */
[----:B------:R-:W5:Y:S04]  /*1650*/  LDG.E.64 R26, desc[UR16][R22.64+0x48] ;  /* 0x00004810161a7981 */ /* 0x000f68000c1e1b00 */
[----:B------:R-:W5:Y:S04]  /*1660*/  LDG.E.64 R30, desc[UR16][R22.64+0x60] ;  /* 0x00006010161e7981 */ /* 0x000f68000c1e1b00 */
[----:B------:R-:W5:Y:S01]  /*1670*/  LDG.E.64 R48, desc[UR16][R22.64+0xa8] ;  /* 0x0000a81016307981 */ /* 0x000f62000c1e1b00 */
[----:B--2---:R-:W-:-:S03]  /*1680*/  DFMA R34, R28, R34, R44 ;  /* 0x000000221c22722b */ /* 0x004fc6000000002c */
[----:B------:R-:W2:Y:S04]  /*1690*/  LDG.E.64 R28, desc[UR16][R46.64+0x20] ;  /* 0x000020102e1c7981 */ /* 0x000ea8000c1e1b00 */
[----:B------:R-:W2:Y:S01]  /*16a0*/  LDG.E.64 R44, desc[UR16][R46.64+0x38] ;  /* 0x000038102e2c7981 */ /* 0x000ea2000c1e1b00 */
[----:B---3--:R-:W-:-:S03]  /*16b0*/  DFMA R42, R32, R42, R34 ;  /* 0x0000002a202a722b */ /* 0x008fc60000000022 */
[----:B------:R-:W3:Y:S04]  /*16c0*/  LDG.E.64 R32, desc[UR16][R46.64+0x28] ;  /* 0x000028102e207981 */ /* 0x000ee8000c1e1b00 */
[----:B------:R-:W3:Y:S01]  /*16d0*/  LDG.E.64 R34, desc[UR16][R22.64+0x78] ;  /* 0x0000781016227981 */ /* 0x000ee2000c1e1b00 */
[----:B----4-:R-:W-:-:S03]  /*16e0*/  DFMA R36, R40, R36, R42 ;  /* 0x000000242824722b */ /* 0x010fc6000000002a */
[----:B------:R-:W4:Y:S04]  /*16f0*/  LDG.E.64 R40, desc[UR16][R46.64+0x30] ;  /* 0x000030102e287981 */ /* 0x000f28000c1e1b00 */
[----:B------:R-:W4:Y:S01]  /*1700*/  LDG.E.64 R42, desc[UR16][R22.64+0x90] ;  /* 0x00009010162a7981 */ /* 0x000f22000c1e1b00 */
[----:B-----5:R-:W-:Y:S01]  /*1710*/  DFMA R24, R26, R24, R36 ;  /* 0x000000181a18722b */ /* 0x020fe20000000024 */
[----:B------:R-:W-:-:S04]  /*1720*/  IADD3 R52, P0, PT, R52, 0x8, RZ ;  /* 0x0000000834347810 */ /* 0x000fc80007f1e0ff */
[----:B------:R-:W-:Y:S02]  /*1730*/  IADD3.X R7, PT, PT, RZ, R7, RZ, P0, !PT ;  /* 0x00000007ff077210 */ /* 0x000fe400007fe4ff */
[----:B------:R-:W-:-:S04]  /*1740*/  ISETP.NE.U32.AND P0, PT, R52, UR10, PT ;  /* 0x0000000a34007c0c */ /* 0x000fc8000bf05070 */
[----:B------:R-:W-:Y:S01]  /*1750*/  ISETP.NE.AND.EX P0, PT, R7, UR21, PT, P0 ;  /* 0x0000001507007c0c */ /* 0x000fe2000bf05300 */
[----:B--2---:R-:W-:-:S08]  /*1760*/  DFMA R24, R30, R28, R24 ;  /* 0x0000001c1e18722b */ /* 0x004fd00000000018 */
[----:B---3--:R-:W-:-:S08]  /*1770*/  DFMA R24, R34, R32, R24 ;  /* 0x000000202218722b */ /* 0x008fd00000000018 */
[----:B----4-:R-:W-:-:S08]  /*1780*/  DFMA R24, R42, R40, R24 ;  /* 0x000000282a18722b */ /* 0x010fd00000000018 */
[----:B------:R-:W-:Y:S01]  /*1790*/  DFMA R44, R48, R44, R24 ;  /* 0x0000002c302c722b */ /* 0x000fe20000000018 */
[----:B------:R-:W-:Y:S10]  /*17a0*/  @P0 BRA `(.L_x_9) ;  /* 0xfffffffc00480947 */ /* 0x000ff4000383ffff */
[----:B------:R-:W1:Y:S01]  /*17b0*/  LDC R7, c[0x0][0x3ac] ;  /* 0x0000eb00ff077b82 */ /* 0x000e620000000800 */
[----:B------:R-:W-:-:S07]  /*17c0*/  IMAD.U32 R42, RZ, RZ, UR10 ;  /* 0x0000000aff2a7e24 */ /* 0x000fce000f8e00ff */
.L_x_8:
[----:B------:R-:W-:-:S04]  /*17d0*/  UISETP.NE.U32.AND UP2, UPT, UR14, URZ, UPT ;  /* 0x000000ff0e00728c */ /* 0x000fc8000bf45070 */
[----:B------:R-:W-:-:S09]  /*17e0*/  UISETP.NE.AND.EX UP2, UPT, URZ, URZ, UPT, UP2 ;  /* 0x000000ffff00728c */ /* 0x000fd2000bf45320 */
[----:B------:R-:W-:Y:S05]  /*17f0*/  BRA.U !UP2, `(.L_x_10) ;  /* 0x000000050a607547 */ /* 0x000fea000b800000 */
[----:B------:R-:W-:-:S04]  /*1800*/  UISETP.NE.U32.AND UP2, UPT, UR11, URZ, UPT ;  /* 0x000000ff0b00728c */ /* 0x000fc8000bf45070 */
[----:B------:R-:W-:Y:S01]  /*1810*/  UISETP.NE.AND.EX UP2, UPT, URZ, URZ, UPT, UP2 ;  /* 0x000000ffff00728c */ /* 0x000fe2000bf45320 */
[----:B------:R-:W-:Y:S10]  /*1820*/  BRA.U !UP1, `(.L_x_11) ;  /* 0x0000000109807547 */ /* 0x000ff4000b800000 */
[----:B------:R-:W2:Y:S01]  /*1830*/  LDC.64 R40, c[0x0][0x398] ;  /* 0x0000e600ff287b82 */ /* 0x000ea20000000a00 */
[----:B------:R-:W3:Y:S01]  /*1840*/  LDCU.64 UR18, c[0x0][0x380] ;  /* 0x00007000ff1277ac */ /* 0x000ee20008000a00 */
[----:B------:R-:W-:Y:S01]  /*1850*/  IADD3 R23, P0, PT, R42, R18, RZ ;  /* 0x000000122a177210 */ /* 0x000fe20007f1e0ff */
[----:B------:R-:W-:Y:S01]  /*1860*/  IMAD R29, R6, UR20, RZ ;  /* 0x00000014061d7c24 */ /* 0x000fe2000f8e02ff */
[----:B------:R-:W-:Y:S01]  /*1870*/  MOV R27, UR7 ;  /* 0x00000007001b7c02 */ /* 0x000fe20008000f00 */
[----:B-1----:R-:W-:Y:S02]  /*1880*/  IMAD.MOV.U32 R43, RZ, RZ, R7 ;  /* 0x000000ffff2b7224 */ /* 0x002fe400078e0007 */
[----:B------:R-:W-:Y:S02]  /*1890*/  IMAD.U32 R26, RZ, RZ, UR6 ;  /* 0x00000006ff1a7e24 */ /* 0x000fe4000f8e00ff */
[----:B------:R-:W-:Y:S02]  /*18a0*/  IMAD.X R22, R7, 0x1, R50, P0 ;  /* 0x0000000107167824 */ /* 0x000fe400000e0632 */
[----:B------:R-:W-:-:S04]  /*18b0*/  IMAD.WIDE.U32 R24, R20, UR20, R42 ;  /* 0x0000001414187c25 */ /* 0x000fc8000f8e002a */
[----:B------:R-:W-:Y:S02]  /*18c0*/  IMAD R31, R20, UR21, R29 ;  /* 0x00000015141f7c24 */ /* 0x000fe4000f8e021d */
[----:B------:R-:W-:-:S03]  /*18d0*/  IMAD.WIDE.U32 R26, R23, 0x3, R26 ;  /* 0x00000003171a7825 */ /* 0x000fc600078e001a */
[----:B------:R-:W-:Y:S01]  /*18e0*/  IADD3 R23, PT, PT, R31, R25, RZ ;  /* 0x000000191f177210 */ /* 0x000fe20007ffe0ff */
[----:B------:R-:W-:Y:S01]  /*18f0*/  IMAD R29, R22, 0x3, RZ ;  /* 0x00000003161d7824 */ /* 0x000fe200078e02ff */
[----:B---3--:R-:W-:Y:S02]  /*1900*/  LEA R22, P0, R26, UR18, 0x3 ;  /* 0x000000121a167c11 */ /* 0x008fe4000f8018ff */
[----:B--2---:R-:W-:Y:S01]  /*1910*/  LEA R40, P1, R24, R40, 0x3 ;  /* 0x0000002818287211 */ /* 0x004fe200078218ff */
[----:B------:R-:W-:-:S03]  /*1920*/  IMAD.IADD R25, R27, 0x1, R29 ;  /* 0x000000011b197824 */ /* 0x000fc600078e021d */
        /* <DEDUP_REMOVED lines=9> */
[----:B------:R-:W5:Y:S01]  /*19c0*/  LDG.E.64 R46, desc[UR16][R22.64+0x48] ;  /* 0x00004810162e7981 */ /* 0x000f62000c1e1b00 */
[----:B------:R-:W-:-:S05]  /*19d0*/  IADD3 R42, P0, PT, R42, 0x4, RZ ;  /* 0x000000042a2a7810 */ /* 0x000fca0007f1e0ff */
[----:B------:R-:W-:Y:S01]  /*19e0*/  IMAD.X R7, RZ, RZ, R7, P0 ;  /* 0x000000ffff077224 */ /* 0x000fe200000e0607 */
[----:B--2---:R-:W-:-:S08]  /*19f0*/  DFMA R24, R26, R24, R44 ;  /* 0x000000181a18722b */ /* 0x004fd0000000002c */
[----:B---3--:R-:W-:-:S08]  /*1a00*/  DFMA R24, R30, R28, R24 ;  /* 0x0000001c1e18722b */ /* 0x008fd00000000018 */
[----:B----4-:R-:W-:-:S08]  /*1a10*/  DFMA R24, R34, R32, R24 ;  /* 0x000000202218722b */ /* 0x010fd00000000018 */
[----:B-----5:R-:W-:-:S11]  /*1a20*/  DFMA R44, R46, R36, R24 ;  /* 0x000000242e2c722b */ /* 0x020fd60000000018 */
.L_x_11:
[----:B------:R-:W-:Y:S05]  /*1a30*/  BRA.U !UP2, `(.L_x_10) ;  /* 0x000000010ad07547 */ /* 0x000fea000b800000 */
[----:B------:R-:W-:Y:S02]  /*1a40*/  UISETP.NE.U32.AND UP2, UPT, UR11, 0x1, UPT ;  /* 0x000000010b00788c */ /* 0x000fe4000bf45070 */
[----:B------:R-:W-:Y:S02]  /*1a50*/  ULOP3.LUT UP3, URZ, UR20, 0x1, URZ, 0xc0, !UPT ;  /* 0x0000000114ff7892 */ /* 0x000fe4000f86c0ff */
[----:B------:R-:W-:-:S09]  /*1a60*/  UISETP.NE.AND.EX UP2, UPT, URZ, URZ, UPT, UP2 ;  /* 0x000000ffff00728c */ /* 0x000fd2000bf45320 */
[----:B------:R-:W-:Y:S05]  /*1a70*/  BRA.U !UP2, `(.L_x_12) ;  /* 0x000000010a687547 */ /* 0x000fea000b800000 */
[----:B------:R-:W2:Y:S01]  /*1a80*/  LDC.64 R22, c[0x0][0x398] ;  /* 0x0000e600ff167b82 */ /* 0x000ea20000000a00 */
[----:B------:R-:W3:Y:S01]  /*1a90*/  LDCU.64 UR18, c[0x0][0x380] ;  /* 0x00007000ff1277ac */ /* 0x000ee20008000a00 */
[----:B------:R-:W-:Y:S01]  /*1aa0*/  IADD3 R27, P0, PT, R42, R18, RZ ;  /* 0x000000122a1b7210 */ /* 0x000fe20007f1e0ff */
[----:B------:R-:W-:Y:S01]  /*1ab0*/  IMAD.U32 R29, RZ, RZ, UR7 ;  /* 0x00000007ff1d7e24 */ /* 0x000fe2000f8e00ff */
[----:B------:R-:W-:Y:S01]  /*1ac0*/  MOV R28, UR6 ;  /* 0x00000006001c7c02 */ /* 0x000fe20008000f00 */
[----:B------:R-:W-:Y:S01]  /*1ad0*/  IMAD R31, R6, UR20, RZ ;  /* 0x00000014061f7c24 */ /* 0x000fe2000f8e02ff */
[----:B-1----:R-:W-:Y:S01]  /*1ae0*/  IADD3.X R26, PT, PT, R7, R50, RZ, P0, !PT ;  /* 0x00000032071a7210 */ /* 0x002fe200007fe4ff */
[----:B------:R-:W-:Y:S02]  /*1af0*/  IMAD.MOV.U32 R43, RZ, RZ, R7 ;  /* 0x000000ffff2b7224 */ /* 0x000fe400078e0007 */
[----:B------:R-:W-:-:S04]  /*1b00*/  IMAD.WIDE.U32 R28, R27, 0x3, R28 ;  /* 0x000000031b1c7825 */ /* 0x000fc800078e001c */
[----:B------:R-:W-:-:S04]  /*1b10*/  IMAD.WIDE.U32 R24, R20, UR20, R42 ;  /* 0x0000001414187c25 */ /* 0x000fc8000f8e002a */
[----:B------:R-:W-:Y:S02]  /*1b20*/  IMAD R31, R20, UR21, R31 ;  /* 0x00000015141f7c24 */ /* 0x000fe4000f8e021f */
[----:B------:R-:W-:Y:S01]  /*1b30*/  IMAD R27, R26, 0x3, RZ ;  /* 0x000000031a1b7824 */ /* 0x000fe200078e02ff */
[----:B---3--:R-:W-:Y:S01]  /*1b40*/  LEA R26, P0, R28, UR18, 0x3 ;  /* 0x000000121c1a7c11 */ /* 0x008fe2000f8018ff */
        /* <DEDUP_REMOVED lines=8> */
[----:B------:R-:W3:Y:S01]  /*1bd0*/  LDG.E.64 R30, desc[UR16][R26.64+0x18] ;  /* 0x000018101a1e7981 */ /* 0x000ee2000c1e1b00 */
[----:B------:R-:W-:-:S04]  /*1be0*/  IADD3 R42, P0, PT, R42, 0x2, RZ ;  /* 0x000000022a2a7810 */ /* 0x000fc80007f1e0ff */
[----:B------:R-:W-:Y:S01]  /*1bf0*/  IADD3.X R7, PT, PT, RZ, R7, RZ, P0, !PT ;  /* 0x00000007ff077210 */ /* 0x000fe200007fe4ff */
[----:B--2---:R-:W-:-:S08]  /*1c00*/  DFMA R24, R24, R28, R44 ;  /* 0x0000001c1818722b */ /* 0x004fd0000000002c */
[----:B---3--:R-:W-:-:S11]  /*1c10*/  DFMA R44, R30, R32, R24 ;  /* 0x000000201e2c722b */ /* 0x008fd60000000018 */
.L_x_12:
[----:B------:R-:W-:Y:S05]  /*1c20*/  BRA.U !UP3, `(.L_x_10) ;  /* 0x000000010b547547 */ /* 0x000fea000b800000 */
[----:B------:R-:W2:Y:S01]  /*1c30*/  LDC.64 R22, c[0x0][0x398] ;  /* 0x0000e600ff167b82 */ /* 0x000ea20000000a00 */
[----:B------:R-:W3:Y:S01]  /*1c40*/  LDCU.64 UR18, c[0x0][0x380] ;  /* 0x00007000ff1277ac */ /* 0x000ee20008000a00 */
[----:B------:R-:W-:Y:S01]  /*1c50*/  IADD3 R21, P0, PT, R42, R18, RZ ;  /* 0x000000122a157210 */ /* 0x000fe20007f1e0ff */
[----:B------:R-:W-:Y:S02]  /*1c60*/  IMAD.U32 R24, RZ, RZ, UR6 ;  /* 0x00000006ff187e24 */ /* 0x000fe4000f8e00ff */
[----:B------:R-:W-:Y:S01]  /*1c70*/  IMAD.U32 R25, RZ, RZ, UR7 ;  /* 0x00000007ff197e24 */ /* 0x000fe2000f8e00ff */
[----:B-1----:R-:W-:Y:S01]  /*1c80*/  IADD3.X R50, PT, PT, R7, R50, RZ, P0, !PT ;  /* 0x0000003207327210 */ /* 0x002fe200007fe4ff */
[----:B------:R-:W-:Y:S02]  /*1c90*/  IMAD R27, R6, UR20, RZ ;  /* 0x00000014061b7c24 */ /* 0x000fe4000f8e02ff */
[----:B------:R-:W-:Y:S02]  /*1ca0*/  IMAD.MOV.U32 R43, RZ, RZ, R7 ;  /* 0x000000ffff2b7224 */ /* 0x000fe400078e0007 */
[----:B------:R-:W-:-:S04]  /*1cb0*/  IMAD.WIDE.U32 R6, R21, 0x3, R24 ;  /* 0x0000000315067825 */ /* 0x000fc800078e0018 */
[----:B------:R-:W-:-:S04]  /*1cc0*/  IMAD.WIDE.U32 R18, R20, UR20, R42 ;  /* 0x0000001414127c25 */ /* 0x000fc8000f8e002a */
[----:B------:R-:W-:Y:S01]  /*1cd0*/  IMAD R27, R20, UR21, R27 ;  /* 0x00000015141b7c24 */ /* 0x000fe2000f8e021b */
[----:B---3--:R-:W-:Y:S01]  /*1ce0*/  LEA R20, P0, R6, UR18, 0x3 ;  /* 0x0000001206147c11 */ /* 0x008fe2000f8018ff */
[----:B------:R-:W-:Y:S02]  /*1cf0*/  IMAD R21, R50, 0x3, RZ ;  /* 0x0000000332157824 */ /* 0x000fe400078e02ff */
[----:B------:R-:W-:Y:S01]  /*1d00*/  IMAD.IADD R19, R27, 0x1, R19 ;  /* 0x000000011b137824 */ /* 0x000fe200078e0213 */
[C---:B--2---:R-:W-:Y:S02]  /*1d10*/  LEA R22, P1, R18.reuse, R22, 0x3 ;  /* 0x0000001612167211 */ /* 0x044fe400078218ff */
[----:B------:R-:W-:Y:S02]  /*1d20*/  IADD3 R7, PT, PT, R7, R21, RZ ;  /* 0x0000001507077210 */ /* 0x000fe40007ffe0ff */
[----:B------:R-:W-:Y:S02]  /*1d30*/  LEA.HI.X R23, R18, R23, R19, 0x3, P1 ;  /* 0x0000001712177211 */ /* 0x000fe400008f1c13 */
[----:B------:R-:W-:-:S03]  /*1d40*/  LEA.HI.X R21, R6, UR19, R7, 0x3, P0 ;  /* 0x0000001306157c11 */ /* 0x000fc600080f1c07 */
[----:B------:R-:W2:Y:S04]  /*1d50*/  LDG.E.64 R18, desc[UR16][R22.64] ;  /* 0x0000001016127981 */ /* 0x000ea8000c1e1b00 */
[----:B------:R-:W2:Y:S02]  /*1d60*/  LDG.E.64 R6, desc[UR16][R20.64] ;  /* 0x0000001014067981 */ /* 0x000ea4000c1e1b00 */
[----:B--2---:R-:W-:-:S11]  /*1d70*/  DFMA R44, R6, R18, R44 ;  /* 0x00000012062c722b */ /* 0x004fd6000000002c */
.L_x_10:
[----:B------:R-:W-:Y:S05]  /*1d80*/  BRA.U UP0, `(.L_x_13) ;  /* 0xfffffff500607547 */ /* 0x000fea000b83ffff */
[----:B------:R-:W2:Y:S01]  /*1d90*/  LDC.64 R18, c[0x0][0x3d0] ;  /* 0x0000f400ff127b82 */ /* 0x000ea20000000a00 */
[----:B------:R-:W3:Y:S01]  /*1da0*/  LDCU.64 UR4, c[0x0][0x3c0] ;  /* 0x00007800ff0477ac */ /* 0x000ee20008000a00 */
[----:B------:R-:W-:Y:S01]  /*1db0*/  DADD R16, R44, R16 ;  /* 0x000000002c107229 */ /* 0x000fe20000000010 */
[----:B------:R-:W4:Y:S05]  /*1dc0*/  LDCU.64 UR18, c[0x0][0x3a0] ;  /* 0x00007400ff1277ac */ /* 0x000f2a0008000a00 */
[----:B------:R-:W2:Y:S02]  /*1dd0*/  LDC.64 R20, c[0x0][0x3c8] ;  /* 0x0000f200ff147b82 */ /* 0x000ea40000000a00 */
[----:B--2---:R-:W-:-:S02]  /*1de0*/  IMAD R21, R21, R18, RZ ;  /* 0x0000001215157224 */ /* 0x004fc400078e02ff */
[----:B-1----:R-:W-:-:S04]  /*1df0*/  IMAD.WIDE.U32 R6, R20, R18, RZ ;  /* 0x0000001214067225 */ /* 0x002fc800078e00ff */
[----:B------:R-:W-:-:S04]  /*1e00*/  IMAD R19, R19, R20, R21 ;  /* 0x0000001413137224 */ /* 0x000fc800078e0215 */
[----:B------:R-:W-:-:S04]  /*1e10*/  IMAD.IADD R6, R7, 0x1, R19 ;  /* 0x0000000107067824 */ /* 0x000fc800078e0213 */
[----:B------:R-:W-:-:S04]  /*1e20*/  IMAD R6, R6, 0x3, RZ ;  /* 0x0000000306067824 */ /* 0x000fc800078e02ff */
[----:B------:R-:W-:-:S04]  /*1e30*/  VIADD R7, R6, UR9 ;  /* 0x0000000906077c36 */ /* 0x000fc80008000000 */
[----:B------:R-:W-:Y:S02]  /*1e40*/  IMAD R18, R7, R4, RZ ;  /* 0x0000000407127224 */ /* 0x000fe400078e02ff */
[----:B------:R-:W-:-:S04]  /*1e50*/  IMAD.WIDE.U32 R6, R4, UR8, R14 ;  /* 0x0000000804067c25 */ /* 0x000fc8000f8e000e */
[----:B------:R-:W-:Y:S01]  /*1e60*/  IMAD R19, R5, UR8, R18 ;  /* 0x0000000805137c24 */ /* 0x000fe2000f8e0212 */
[----:B---3--:R-:W-:-:S04]  /*1e70*/  LEA R18, P0, R6, UR4, 0x3 ;  /* 0x0000000406127c11 */ /* 0x008fc8000f8018ff */
[----:B------:R-:W-:-:S04]  /*1e80*/  IADD3 R7, PT, PT, R7, R19, RZ ;  /* 0x0000001307077210 */ /* 0x000fc80007ffe0ff */
[----:B------:R-:W-:Y:S02]  /*1e90*/  LEA.HI.X R19, R6, UR5, R7, 0x3, P0 ;  /* 0x0000000506137c11 */ /* 0x000fe400080f1c07 */
[----:B------:R-:W-:-:S03]  /*1ea0*/  IADD3 R4, P0, PT, R4, 0x1, RZ ;  /* 0x0000000104047810 */ /* 0x000fc60007f1e0ff */
[----:B------:R1:W-:Y:S02]  /*1eb0*/  STG.E.64 desc[UR16][R18.64], R44 ;  /* 0x0000002c12007986 */ /* 0x0003e4000c101b10 */
[----:B------:R-:W-:Y:S01]  /*1ec0*/  IMAD.X R5, RZ, RZ, R5, P0 ;  /* 0x000000ffff057224 */ /* 0x000fe200000e0605 */
[----:B----4-:R-:W-:-:S04]  /*1ed0*/  ISETP.NE.U32.AND P0, PT, R4, UR18, PT ;  /* 0x0000001204007c0c */ /* 0x010fc8000bf05070 */
[----:B------:R-:W-:-:S13]  /*1ee0*/  ISETP.NE.AND.EX P0, PT, R5, UR19, PT, P0 ;  /* 0x0000001305007c0c */ /* 0x000fda000bf05300 */
[----:B-1----:R-:W-:Y:S05]  /*1ef0*/  @P0 BRA `(.L_x_14) ;  /* 0xfffffff000f80947 */ /* 0x002fea000383ffff */
[----:B0-----:R-:W0:Y:S01]  /*1f00*/  MUFU.RCP64H R5, R9 ;  /* 0x0000000900057308 */ /* 0x001e220000001800 */
[----:B------:R-:W-:Y:S01]  /*1f10*/  IMAD.MOV.U32 R4, RZ, RZ, 0x1 ;  /* 0x00000001ff047424 */ /* 0x000fe200078e00ff */
[----:B------:R-:W-:Y:S01]  /*1f20*/  FSETP.GEU.AND P1, PT, |R17|, 6.5827683646048100446e-37, PT ;  /* 0x036000001100780b */ /* 0x000fe20003f2e200 */
[----:B------:R-:W-:Y:S04]  /*1f30*/  BSSY.RECONVERGENT B0, `(.L_x_15) ;  /* 0x0000010000007945 */ /* 0x000fe80003800200 */
[----:B0-----:R-:W-:-:S08]  /*1f40*/  DFMA R6, -R8, R4, 1 ;  /* 0x3ff000000806742b */ /* 0x001fd00000000104 */
[----:B------:R-:W-:-:S08]  /*1f50*/  DFMA R6, R6, R6, R6 ;  /* 0x000000060606722b */ /* 0x000fd00000000006 */
[----:B------:R-:W-:-:S08]  /*1f60*/  DFMA R6, R4, R6, R4 ;  /* 0x000000060406722b */ /* 0x000fd00000000004 */
[----:B------:R-:W-:-:S08]  /*1f70*/  DFMA R4, -R8, R6, 1 ;  /* 0x3ff000000804742b */ /* 0x000fd00000000106 */
[----:B------:R-:W-:-:S08]  /*1f80*/  DFMA R4, R6, R4, R6 ;  /* 0x000000040604722b */ /* 0x000fd00000000006 */
[----:B------:R-:W-:-:S08]  /*1f90*/  DMUL R6, R16, R4 ;  /* 0x0000000410067228 */ /* 0x000fd00000000000 */
[----:B------:R-:W-:-:S08]  /*1fa0*/  DFMA R18, -R8, R6, R16 ;  /* 0x000000060812722b */ /* 0x000fd00000000110 */
[----:B------:R-:W-:-:S10]  /*1fb0*/  DFMA R4, R4, R18, R6 ;  /* 0x000000120404722b */ /* 0x000fd40000000006 */
[----:B------:R-:W-:-:S05]  /*1fc0*/  FFMA R6, RZ, R9, R5 ;  /* 0x00000009ff067223 */ /* 0x000fca0000000005 */
[----:B------:R-:W-:-:S13]  /*1fd0*/  FSETP.GT.AND P0, PT, |R6|, 1.469367938527859385e-39, PT ;  /* 0x001000000600780b */ /* 0x000fda0003f04200 */
[----:B------:R-:W-:Y:S05]  /*1fe0*/  @P0 BRA P1, `(.L_x_16) ;  /* 0x0000000000100947 */ /* 0x000fea0000800000 */
[----:B------:R-:W-:Y:S01]  /*1ff0*/  MOV R6, R8 ;  /* 0x0000000800067202 */ /* 0x000fe20000000f00 */
[----:B------:R-:W-:Y:S01]  /*2000*/  IMAD.MOV.U32 R7, RZ, RZ, R9 ;  /* 0x000000ffff077224 */ /* 0x000fe200078e0009 */
[----:B------:R-:W-:-:S07]  /*2010*/  MOV R18, 0x2030 ;  /* 0x0000203000127802 */ /* 0x000fce0000000f00 */
[----:B------:R-:W-:Y:S05]  /*2020*/  CALL.REL.NOINC `($__internal_0_$__cuda_sm20_div_rn_f64_full) ;  /* 0x00000000002c7944 */ /* 0x000fea0003c00000 */
.L_x_16:
[----:B------:R-:W-:Y:S05]  /*2030*/  BSYNC.RECONVERGENT B0 ;  /* 0x0000000000007941 */ /* 0x000fea0003800200 */
.L_x_15:
[----:B------:R-:W0:Y:S01]  /*2040*/  LDCU.64 UR4, c[0x0][0x3b8] ;  /* 0x00007700ff0477ac */ /* 0x000e220008000a00 */
[----:B------:R-:W-:-:S04]  /*2050*/  UIADD3 UR6, UP0, UPT, UR6, 0x1, URZ ;  /* 0x0000000106067890 */ /* 0x000fc8000ff1e0ff */
[----:B------:R-:W-:Y:S02]  /*2060*/  UIADD3.X UR7, UPT, UPT, URZ, UR7, URZ, UP0, !UPT ;  /* 0x00000007ff077290 */ /* 0x000fe400087fe4ff */
[----:B------:R-:W-:-:S04]  /*2070*/  UISETP.NE.U32.AND UP0, UPT, UR6, 0x3, UPT ;  /* 0x000000030600788c */ /* 0x000fc8000bf05070 */
[----:B------:R-:W-:Y:S01]  /*2080*/  UISETP.NE.AND.EX UP0, UPT, UR7, URZ, UPT, UP0 ;  /* 0x000000ff0700728c */ /* 0x000fe2000bf05300 */
[----:B0-----:R-:W-:-:S04]  /*2090*/  LEA R6, P0, R14, UR4, 0x3 ;  /* 0x000000040e067c11 */ /* 0x001fc8000f8018ff */
[----:B------:R-:W-:-:S05]  /*20a0*/  LEA.HI.X R7, R14, UR5, R15, 0x3, P0 ;  /* 0x000000050e077c11 */ /* 0x000fca00080f1c0f */
[----:B------:R1:W-:Y:S01]  /*20b0*/  STG.E.64 desc[UR16][R6.64], R4 ;  /* 0x0000000406007986 */ /* 0x0003e2000c101b10 */
[----:B------:R-:W-:Y:S05]  /*20c0*/  BRA.U UP0, `(.L_x_17) ;  /* 0xfffffff1006c7547 */ /* 0x000fea000b83ffff */
[----:B------:R-:W-:Y:S05]  /*20d0*/  EXIT ;  /* 0x000000000000794d */ /* 0x000fea0003800000 */
        .weak           $__internal_0_$__cuda_sm20_div_rn_f64_full
        .type           $__internal_0_$__cuda_sm20_div_rn_f64_full,@function
        .size           $__internal_0_$__cuda_sm20_div_rn_f64_full,(.L_x_24 - $__internal_0_$__cuda_sm20_div_rn_f64_full)
$__internal_0_$__cuda_sm20_div_rn_f64_full:
[C---:B------:R-:W-:Y:S01]  /*20e0*/  FSETP.GEU.AND P0, PT, |R7|.reuse, 1.469367938527859385e-39, PT ;  /* 0x001000000700780b */ /* 0x040fe20003f0e200 */
[----:B------:R-:W-:Y:S01]  /*20f0*/  BSSY.RECONVERGENT B1, `(.L_x_18) ;  /* 0x0000056000017945 */ /* 0x000fe20003800200 */
[----:B------:R-:W-:Y:S02]  /*2100*/  LOP3.LUT R4, R7, 0x800fffff, RZ, 0xc0, !PT ;  /* 0x800fffff07047812 */ /* 0x000fe400078ec0ff */
[C---:B------:R-:W-:Y:S02]  /*2110*/  FSETP.GEU.AND P2, PT, |R17|.reuse, 1.469367938527859385e-39, PT ;  /* 0x001000001100780b */ /* 0x040fe40003f4e200 */
[----:B------:R-:W-:Y:S01]  /*2120*/  LOP3.LUT R5, R4, 0x3ff00000, RZ, 0xfc, !PT ;  /* 0x3ff0000004057812 */ /* 0x000fe200078efcff */
[----:B------:R-:W-:Y:S01]  /*2130*/  IMAD.MOV.U32 R4, RZ, RZ, R6 ;  /* 0x000000ffff047224 */ /* 0x000fe200078e0006 */
[----:B------:R-:W-:Y:S02]  /*2140*/  MOV R20, 0x1 ;  /* 0x0000000100147802 */ /* 0x000fe40000000f00 */
[----:B------:R-:W-:-:S02]  /*2150*/  LOP3.LUT R19, R17, 0x7ff00000, RZ, 0xc0, !PT ;  /* 0x7ff0000011137812 */ /* 0x000fc400078ec0ff */
[----:B------:R-:W-:Y:S01]  /*2160*/  LOP3.LUT R30, R7, 0x7ff00000, RZ, 0xc0, !PT ;  /* 0x7ff00000071e7812 */ /* 0x000fe200078ec0ff */
[----:B------:R-:W-:Y:S02]  /*2170*/  @!P0 DMUL R4, R6, 8.98846567431157953865e+307 ;  /* 0x7fe0000006048828 */ /* 0x000fe40000000000 */
[----:B------:R-:W-:Y:S01]  /*2180*/  IMAD.MOV.U32 R31, RZ, RZ, R19 ;  /* 0x000000ffff1f7224 */ /* 0x000fe200078e0013 */
[----:B------:R-:W-:Y:S02]  /*2190*/  ISETP.GE.U32.AND P1, PT, R19, R30, PT ;  /* 0x0000001e1300720c */ /* 0x000fe40003f26070 */
[----:B------:R-:W-:Y:S01]  /*21a0*/  @!P2 LOP3.LUT R24, R7, 0x7ff00000, RZ, 0xc0, !PT ;  /* 0x7ff000000718a812 */ /* 0x000fe200078ec0ff */
[----:B------:R-:W0:Y:S03]  /*21b0*/  MUFU.RCP64H R21, R5 ;  /* 0x0000000500157308 */ /* 0x000e260000001800 */
[----:B------:R-:W-:Y:S01]  /*21c0*/  @!P2 ISETP.GE.U32.AND P3, PT, R19, R24, PT ;  /* 0x000000181300a20c */ /* 0x000fe20003f66070 */
[----:B------:R-:W-:Y:S01]  /*21d0*/  IMAD.MOV.U32 R24, RZ, RZ, 0x1ca00000 ;  /* 0x1ca00000ff187424 */ /* 0x000fe200078e00ff */
[----:B------:R-:W-:-:S04]  /*21e0*/  @!P0 LOP3.LUT R30, R5, 0x7ff00000, RZ, 0xc0, !PT ;  /* 0x7ff00000051e8812 */ /* 0x000fc800078ec0ff */
[----:B------:R-:W-:Y:S01]  /*21f0*/  IADD3 R32, PT, PT, R30, -0x1, RZ ;  /* 0xffffffff1e207810 */ /* 0x000fe20007ffe0ff */
[----:B0-----:R-:W-:-:S08]  /*2200*/  DFMA R22, R20, -R4, 1 ;  /* 0x3ff000001416742b */ /* 0x001fd00000000804 */
[----:B------:R-:W-:-:S08]  /*2210*/  DFMA R22, R22, R22, R22 ;  /* 0x000000161616722b */ /* 0x000fd00000000016 */
[----:B------:R-:W-:Y:S01]  /*2220*/  DFMA R26, R20, R22, R20 ;  /* 0x00000016141a722b */ /* 0x000fe20000000014 */
[C---:B------:R-:W-:Y:S01]  /*2230*/  @!P2 SEL R23, R24.reuse, 0x63400000, !P3 ;  /* 0x634000001817a807 */ /* 0x040fe20005800000 */
[----:B------:R-:W-:Y:S01]  /*2240*/  IMAD.MOV.U32 R20, RZ, RZ, R16 ;  /* 0x000000ffff147224 */ /* 0x000fe200078e0010 */
[----:B------:R-:W-:Y:S02]  /*2250*/  SEL R21, R24, 0x63400000, !P1 ;  /* 0x6340000018157807 */ /* 0x000fe40004800000 */
[--C-:B------:R-:W-:Y:S02]  /*2260*/  @!P2 LOP3.LUT R23, R23, 0x80000000, R17.reuse, 0xf8, !PT ;  /* 0x800000001717a812 */ /* 0x100fe400078ef811 */
[----:B------:R-:W-:Y:S01]  /*2270*/  LOP3.LUT R21, R21, 0x800fffff, R17, 0xf8, !PT ;  /* 0x800fffff15157812 */ /* 0x000fe200078ef811 */
[----:B------:R-:W-:Y:S01]  /*2280*/  DFMA R28, R26, -R4, 1 ;  /* 0x3ff000001a1c742b */ /* 0x000fe20000000804 */
[----:B------:R-:W-:Y:S02]  /*2290*/  @!P2 LOP3.LUT R23, R23, 0x100000, RZ, 0xfc, !PT ;  /* 0x001000001717a812 */ /* 0x000fe400078efcff */
[----:B------:R-:W-:-:S05]  /*22a0*/  @!P2 MOV R22, RZ ;  /* 0x000000ff0016a202 */ /* 0x000fca0000000f00 */
[----:B------:R-:W-:Y:S02]  /*22b0*/  DFMA R28, R26, R28, R26 ;  /* 0x0000001c1a1c722b */ /* 0x000fe4000000001a */
[----:B------:R-:W-:-:S08]  /*22c0*/  @!P2 DFMA R20, R20, 2, -R22 ;  /* 0x400000001414a82b */ /* 0x000fd00000000816 */
[----:B------:R-:W-:Y:S02]  /*22d0*/  DMUL R22, R28, R20 ;  /* 0x000000141c167228 */ /* 0x000fe40000000000 */
[----:B------:R-:W-:-:S05]  /*22e0*/  @!P2 LOP3.LUT R31, R21, 0x7ff00000, RZ, 0xc0, !PT ;  /* 0x7ff00000151fa812 */ /* 0x000fca00078ec0ff */
[----:B------:R-:W-:Y:S01]  /*22f0*/  VIADD R25, R31, 0xffffffff ;  /* 0xffffffff1f197836 */ /* 0x000fe20000000000 */
[----:B------:R-:W-:-:S04]  /*2300*/  DFMA R26, R22, -R4, R20 ;  /* 0x80000004161a722b */ /* 0x000fc80000000014 */
[----:B------:R-:W-:-:S04]  /*2310*/  ISETP.GT.U32.AND P0, PT, R25, 0x7feffffe, PT ;  /* 0x7feffffe1900780c */ /* 0x000fc80003f04070 */
[----:B------:R-:W-:Y:S01]  /*2320*/  ISETP.GT.U32.OR P0, PT, R32, 0x7feffffe, P0 ;  /* 0x7feffffe2000780c */ /* 0x000fe20000704470 */
[----:B------:R-:W-:-:S12]  /*2330*/  DFMA R22, R28, R26, R22 ;  /* 0x0000001a1c16722b */ /* 0x000fd80000000016 */
[----:B------:R-:W-:Y:S05]  /*2340*/  @P0 BRA `(.L_x_19) ;  /* 0x00000000006c0947 */ /* 0x000fea0003800000 */
[----:B------:R-:W-:-:S04]  /*2350*/  LOP3.LUT R26, R7, 0x7ff00000, RZ, 0xc0, !PT ;  /* 0x7ff00000071a7812 */ /* 0x000fc800078ec0ff */
[CC--:B------:R-:W-:Y:S02]  /*2360*/  VIADDMNMX R16, R19.reuse, -R26.reuse, 0xb9600000, !PT ;  /* 0xb960000013107446 */ /* 0x0c0fe4000780091a */
[----:B------:R-:W-:Y:S02]  /*2370*/  ISETP.GE.U32.AND P0, PT, R19, R26, PT ;  /* 0x0000001a1300720c */ /* 0x000fe40003f06070 */
[----:B------:R-:W-:Y:S02]  /*2380*/  VIMNMX R16, PT, PT, R16, 0x46a00000, PT ;  /* 0x46a0000010107848 */ /* 0x000fe40003fe0100 */
[----:B------:R-:W-:-:S05]  /*2390*/  SEL R19, R24, 0x63400000, !P0 ;  /* 0x6340000018137807 */ /* 0x000fca0004000000 */
[----:B------:R-:W-:Y:S01]  /*23a0*/  IMAD.IADD R19, R16, 0x1, -R19 ;  /* 0x0000000110137824 */ /* 0x000fe200078e0a13 */
[----:B------:R-:W-:-:S03]  /*23b0*/  MOV R16, RZ ;  /* 0x000000ff00107202 */ /* 0x000fc60000000f00 */
[----:B------:R-:W-:-:S06]  /*23c0*/  VIADD R17, R19, 0x7fe00000 ;  /* 0x7fe0000013117836 */ /* 0x000fcc0000000000 */
[----:B------:R-:W-:-:S10]  /*23d0*/  DMUL R24, R22, R16 ;  /* 0x0000001016187228 */ /* 0x000fd40000000000 */
[----:B------:R-:W-:-:S13]  /*23e0*/  FSETP.GTU.AND P0, PT, |R25|, 1.469367938527859385e-39, PT ;  /* 0x001000001900780b */ /* 0x000fda0003f0c200 */
[----:B------:R-:W-:Y:S05]  /*23f0*/  @P0 BRA `(.L_x_20) ;  /* 0x0000000000940947 */ /* 0x000fea0003800000 */
[----:B------:R-:W-:Y:S01]  /*2400*/  DFMA R4, R22, -R4, R20 ;  /* 0x800000041604722b */ /* 0x000fe20000000014 */
[----:B------:R-:W-:-:S09]  /*2410*/  IMAD.MOV.U32 R16, RZ, RZ, RZ ;  /* 0x000000ffff107224 */ /* 0x000fd200078e00ff */
[C---:B------:R-:W-:Y:S02]  /*2420*/  FSETP.NEU.AND P0, PT, R5.reuse, RZ, PT ;  /* 0x000000ff0500720b */ /* 0x040fe40003f0d000 */
[----:B------:R-:W-:-:S04]  /*2430*/  LOP3.LUT R7, R5, 0x80000000, R7, 0x48, !PT ;  /* 0x8000000005077812 */ /* 0x000fc800078e4807 */
[----:B------:R-:W-:-:S07]  /*2440*/  LOP3.LUT R17, R7, R17, RZ, 0xfc, !PT ;  /* 0x0000001107117212 */ /* 0x000fce00078efcff */
[----:B------:R-:W-:Y:S05]  /*2450*/  @!P0 BRA `(.L_x_20) ;  /* 0x00000000007c8947 */ /* 0x000fea0003800000 */
[----:B------:R-:W-:Y:S01]  /*2460*/  IMAD.MOV R5, RZ, RZ, -R19 ;  /* 0x000000ffff057224 */ /* 0x000fe200078e0a13 */
[----:B------:R-:W-:Y:S01]  /*2470*/  MOV R4, RZ ;  /* 0x000000ff00047202 */ /* 0x000fe20000000f00 */
[----:B------:R-:W-:-:S05]  /*2480*/  DMUL.RP R16, R22, R16 ;  /* 0x0000001016107228 */ /* 0x000fca0000008000 */
[----:B------:R-:W-:-:S05]  /*2490*/  DFMA R4, R24, -R4, R22 ;  /* 0x800000041804722b */ /* 0x000fca0000000016 */
[----:B------:R-:W-:Y:S02]  /*24a0*/  LOP3.LUT R7, R17, R7, RZ, 0x3c, !PT ;  /* 0x0000000711077212 */ /* 0x000fe400078e3cff */
[----:B------:R-:W-:-:S04]  /*24b0*/  IADD3 R4, PT, PT, -R19, -0x43300000, RZ ;  /* 0xbcd0000013047810 */ /* 0x000fc80007ffe1ff */
[----:B------:R-:W-:-:S04]  /*24c0*/  FSETP.NEU.AND P0, PT, |R5|, R4, PT ;  /* 0x000000040500720b */ /* 0x000fc80003f0d200 */
[----:B------:R-:W-:Y:S02]  /*24d0*/  FSEL R24, R16, R24, !P0 ;  /* 0x0000001810187208 */ /* 0x000fe40004000000 */
[----:B------:R-:W-:Y:S01]  /*24e0*/  FSEL R25, R7, R25, !P0 ;  /* 0x0000001907197208 */ /* 0x000fe20004000000 */
[----:B------:R-:W-:Y:S06]  /*24f0*/  BRA `(.L_x_20) ;  /* 0x0000000000547947 */ /* 0x000fec0003800000 */
.L_x_19:
[----:B------:R-:W-:-:S14]  /*2500*/  DSETP.NAN.AND P0, PT, R16, R16, PT ;  /* 0x000000101000722a */ /* 0x000fdc0003f08000 */
[----:B------:R-:W-:Y:S05]  /*2510*/  @P0 BRA `(.L_x_21) ;  /* 0x0000000000440947 */ /* 0x000fea0003800000 */
[----:B------:R-:W-:-:S14]  /*2520*/  DSETP.NAN.AND P0, PT, R6, R6, PT ;  /* 0x000000060600722a */ /* 0x000fdc0003f08000 */
[----:B------:R-:W-:Y:S05]  /*2530*/  @P0 BRA `(.L_x_22) ;  /* 0x0000000000300947 */ /* 0x000fea0003800000 */
[----:B------:R-:W-:Y:S01]  /*2540*/  ISETP.NE.AND P0, PT, R31, R30, PT ;  /* 0x0000001e1f00720c */ /* 0x000fe20003f05270 */
[----:B------:R-:W-:Y:S02]  /*2550*/  IMAD.MOV.U32 R24, RZ, RZ, 0x0 ;  /* 0x00000000ff187424 */ /* 0x000fe400078e00ff */
[----:B------:R-:W-:-:S10]  /*2560*/  IMAD.MOV.U32 R25, RZ, RZ, -0x80000 ;  /* 0xfff80000ff197424 */ /* 0x000fd400078e00ff */
[----:B------:R-:W-:Y:S05]  /*2570*/  @!P0 BRA `(.L_x_20) ;  /* 0x0000000000348947 */ /* 0x000fea0003800000 */
[----:B------:R-:W-:Y:S02]  /*2580*/  ISETP.NE.AND P0, PT, R31, 0x7ff00000, PT ;  /* 0x7ff000001f00780c */ /* 0x000fe40003f05270 */
[----:B------:R-:W-:Y:S02]  /*2590*/  LOP3.LUT R25, R17, 0x80000000, R7, 0x48, !PT ;  /* 0x8000000011197812 */ /* 0x000fe400078e4807 */
[----:B------:R-:W-:-:S13]  /*25a0*/  ISETP.EQ.OR P0, PT, R30, RZ, !P0 ;  /* 0x000000ff1e00720c */ /* 0x000fda0004702670 */
[----:B------:R-:W-:Y:S02]  /*25b0*/  @P0 LOP3.LUT R4, R25, 0x7ff00000, RZ, 0xfc, !PT ;  /* 0x7ff0000019040812 */ /* 0x000fe400078efcff */
[----:B------:R-:W-:Y:S01]  /*25c0*/  @!P0 MOV R24, RZ ;  /* 0x000000ff00188202 */ /* 0x000fe20000000f00 */
[----:B------:R-:W-:Y:S02]  /*25d0*/  @P0 IMAD.MOV.U32 R24, RZ, RZ, RZ ;  /* 0x000000ffff180224 */ /* 0x000fe400078e00ff */
[----:B------:R-:W-:Y:S01]  /*25e0*/  @P0 IMAD.MOV.U32 R25, RZ, RZ, R4 ;  /* 0x000000ffff190224 */ /* 0x000fe200078e0004 */
[----:B------:R-:W-:Y:S06]  /*25f0*/  BRA `(.L_x_20) ;  /* 0x0000000000147947 */ /* 0x000fec0003800000 */
.L_x_22:
[----:B------:R-:W-:Y:S02]  /*2600*/  LOP3.LUT R25, R7, 0x80000, RZ, 0xfc, !PT ;  /* 0x0008000007197812 */ /* 0x000fe400078efcff */
[----:B------:R-:W-:Y:S01]  /*2610*/  MOV R24, R6 ;  /* 0x0000000600187202 */ /* 0x000fe20000000f00 */
[----:B------:R-:W-:Y:S06]  /*2620*/  BRA `(.L_x_20) ;  /* 0x0000000000087947 */ /* 0x000fec0003800000 */
.L_x_21:
[----:B------:R-:W-:Y:S01]  /*2630*/  LOP3.LUT R25, R17, 0x80000, RZ, 0xfc, !PT ;  /* 0x0008000011197812 */ /* 0x000fe200078efcff */
[----:B------:R-:W-:-:S07]  /*2640*/  IMAD.MOV.U32 R24, RZ, RZ, R16 ;  /* 0x000000ffff187224 */ /* 0x000fce00078e0010 */
.L_x_20:
[----:B------:R-:W-:Y:S05]  /*2650*/  BSYNC.RECONVERGENT B1 ;  /* 0x0000000000017941 */ /* 0x000fea0003800200 */
.L_x_18:
[----:B------:R-:W-:Y:S01]  /*2660*/  IMAD.MOV.U32 R19, RZ, RZ, 0x0 ;  /* 0x00000000ff137424 */ /* 0x000fe200078e00ff */
[----:B------:R-:W-:Y:S01]  /*2670*/  MOV R5, R25 ;  /* 0x0000001900057202 */ /* 0x000fe20000000f00 */
[----:B------:R-:W-:Y:S02]  /*2680*/  IMAD.MOV.U32 R4, RZ, RZ, R24 ;  /* 0x000000ffff047224 */ /* 0x000fe400078e0018 */
[----:B------:R-:W-:Y:S05]  /*2690*/  RET.REL.NODEC R18 `(_Z6gpuCNNPKdmmPdmmmS1_S1_mm) ;  /* 0xffffffd812587950 */ /* 0x000fea0003c3ffff */
.L_x_23:
[----:B------:R-:W-:-:S00]  /*26a0*/  BRA `(.L_x_23) ;  /* 0xfffffffc00fc7947 */ /* 0x000fc0000383ffff */
[----:B------:R-:W-:-:S00]  /*26b0*/  NOP ;  /* 0x0000000000007918 */ /* 0x000fc00000000000 */
        /* <DEDUP_REMOVED lines=12> */
.L_x_24:


//--------------------- .nv.shared.reserved.0     --------------------------
	.section	.nv.shared.reserved.0,"aw",@nobits
	.weak		__nv_reservedSMEM_offset_0_alias
	.size		__nv_reservedSMEM_offset_0_alias, 0, 64
	.other		__nv_reservedSMEM_offset_0_alias,@"STO_CUDA_RESERVED_SHARED STV_DEFAULT"
__nv_reservedSMEM_offset_0_alias:
	.zero		0
	.zero		64


//--------------------- .nv.constant0._Z6gpuCNNPKdmmPdmmmS1_S1_mm --------------------------
	.section	.nv.constant0._Z6gpuCNNPKdmmPdmmmS1_S1_mm,"a",@progbits
	.sectionflags	@""
	.align	4
.nv.constant0._Z6gpuCNNPKdmmPdmmmS1_S1_mm:
	.zero		984


//--------------------- SYMBOLS --------------------------

	.type		.nv.reservedSmem.offset0,@object
	.size		.nv.reservedSmem.offset0,0x4
